	.target	sm_90a

	.elftype	@"ET_EXEC"


//--------------------- .note.nv.tkinfo           --------------------------
	.section	.note.nv.tkinfo,"",@"SHT_NOTE"
	.sectionflags	@"SHF_NOTE_NV_TKINFO"
	.tkinfo
        /*0018*/ 	.word	0x00000002
        /*0030*/ 	.string	""
        /*0030*/ 	.string	"ptxas"
        /*0030*/ 	.string	"Cuda compilation tools, release 13.0, V13.0.88"
        /*0030*/ 	.string	"Build cuda_13.0.r13.0/compiler.36424714_0"
        /*0030*/ 	.string	"-arch sm_90a -m 64 "



//--------------------- .note.nv.cuinfo           --------------------------
	.section	.note.nv.cuinfo,"",@"SHT_NOTE"
	.sectionflags	@"SHF_NOTE_NV_CUINFO"
        /*0018*/ 	.short	0x0002
        /*001a*/ 	.short	0x005a
        /*001c*/ 	.short	0x0082
	.zero		2


//--------------------- .nv.info                  --------------------------
	.section	.nv.info,"",@"SHT_CUDA_INFO"
	.align	4


	//----- nvinfo : EIATTR_REGCOUNT
	.align		4
        /*0000*/ 	.byte	0x04, 0x2f
        /*0002*/ 	.short	(.L_15 - .L_14)
	.align		4
.L_14:
        /*0004*/ 	.word	index@(_ZN7cutlass13device_kernelINS_4gemm6kernel13GemmUniversalIN4cute5tupleIJiiiiEEENS1_10collective13CollectiveMmaINS1_34MainloopSm90TmaGmmaWarpSpecializedILi3ENS5_IJNS4_1CILi1EEESB_SB_EEENS1_32KernelTmaWarpSpecializedPingpongEEENS5_IJNSA_ILi64EEENSA_ILi128EEENSA_ILi32EEEEEEfNS5_IJlSB_lEEEfSJ_NS4_8TiledMMAINS4_8MMA_AtomIJNS4_4SM904GMMA30MMA_64x128x8_F32TF32TF32_SS_TNILNSN_7ScaleInE1ELSP_1EEEEEENS4_6LayoutISC_NS5_IJNSA_ILi0EEEST_ST_EEEEENS5_IJNS4_10UnderscoreESW_SW_EEEEENS4_13SM90_TMA_LOADENS4_14ComposedLayoutINS4_7SwizzleILi3ELi4ELi3EEENS4_18smem_ptr_flag_bitsILi32EEENSS_INS5_IJNSA_ILi8EEESH_EEENS5_IJSH_SB_EEEEEEEvNS4_8identityESZ_S19_vS1A_EENS_8epilogue10collective6detail29Sm90TmaWarpSpecializedAdapterINS1D_15DefaultEpilogueIfSJ_SJ_NS1C_6thread17LinearCombinationIfLi1EffLNS1H_9ScaleType4KindE0ELNS_15FloatRoundStyleE2EfEENS1_15EpilogueDefaultEEEEEvvEEEEvNT_6ParamsE)
        /*0008*/ 	.word	0x000000a8


	//----- nvinfo : EIATTR_FRAME_SIZE
	.align		4
.L_15:
        /*000c*/ 	.byte	0x04, 0x11
        /*000e*/ 	.short	(.L_17 - .L_16)
	.align		4
.L_16:
        /*0010*/ 	.word	index@(_ZN7cutlass13device_kernelINS_4gemm6kernel13GemmUniversalIN4cute5tupleIJiiiiEEENS1_10collective13CollectiveMmaINS1_34MainloopSm90TmaGmmaWarpSpecializedILi3ENS5_IJNS4_1CILi1EEESB_SB_EEENS1_32KernelTmaWarpSpecializedPingpongEEENS5_IJNSA_ILi64EEENSA_ILi128EEENSA_ILi32EEEEEEfNS5_IJlSB_lEEEfSJ_NS4_8TiledMMAINS4_8MMA_AtomIJNS4_4SM904GMMA30MMA_64x128x8_F32TF32TF32_SS_TNILNSN_7ScaleInE1ELSP_1EEEEEENS4_6LayoutISC_NS5_IJNSA_ILi0EEEST_ST_EEEEENS5_IJNS4_10UnderscoreESW_SW_EEEEENS4_13SM90_TMA_LOADENS4_14ComposedLayoutINS4_7SwizzleILi3ELi4ELi3EEENS4_18smem_ptr_flag_bitsILi32EEENSS_INS5_IJNSA_ILi8EEESH_EEENS5_IJSH_SB_EEEEEEEvNS4_8identityESZ_S19_vS1A_EENS_8epilogue10collective6detail29Sm90TmaWarpSpecializedAdapterINS1D_15DefaultEpilogueIfSJ_SJ_NS1C_6thread17LinearCombinationIfLi1EffLNS1H_9ScaleType4KindE0ELNS_15FloatRoundStyleE2EfEENS1_15EpilogueDefaultEEEEEvvEEEEvNT_6ParamsE)
        /*0014*/ 	.word	0x00000008


	//----- nvinfo : EIATTR_MIN_STACK_SIZE
	.align		4
.L_17:
        /*0018*/ 	.byte	0x04, 0x12
        /*001a*/ 	.short	(.L_19 - .L_18)
	.align		4
.L_18:
        /*001c*/ 	.word	index@(_ZN7cutlass13device_kernelINS_4gemm6kernel13GemmUniversalIN4cute5tupleIJiiiiEEENS1_10collective13CollectiveMmaINS1_34MainloopSm90TmaGmmaWarpSpecializedILi3ENS5_IJNS4_1CILi1EEESB_SB_EEENS1_32KernelTmaWarpSpecializedPingpongEEENS5_IJNSA_ILi64EEENSA_ILi128EEENSA_ILi32EEEEEEfNS5_IJlSB_lEEEfSJ_NS4_8TiledMMAINS4_8MMA_AtomIJNS4_4SM904GMMA30MMA_64x128x8_F32TF32TF32_SS_TNILNSN_7ScaleInE1ELSP_1EEEEEENS4_6LayoutISC_NS5_IJNSA_ILi0EEEST_ST_EEEEENS5_IJNS4_10UnderscoreESW_SW_EEEEENS4_13SM90_TMA_LOADENS4_14ComposedLayoutINS4_7SwizzleILi3ELi4ELi3EEENS4_18smem_ptr_flag_bitsILi32EEENSS_INS5_IJNSA_ILi8EEESH_EEENS5_IJSH_SB_EEEEEEEvNS4_8identityESZ_S19_vS1A_EENS_8epilogue10collective6detail29Sm90TmaWarpSpecializedAdapterINS1D_15DefaultEpilogueIfSJ_SJ_NS1C_6thread17LinearCombinationIfLi1EffLNS1H_9ScaleType4KindE0ELNS_15FloatRoundStyleE2EfEENS1_15EpilogueDefaultEEEEEvvEEEEvNT_6ParamsE)
        /*0020*/ 	.word	0x00000008
.L_19:


//--------------------- .nv.compat                --------------------------
	.section	.nv.compat,"",@"SHT_CUDA_COMPAT_INFO"
	.align	4
        /*0000*/ 	.byte	0x02, 0x09, 0x01, 0x00, 0x02, 0x02, 0x04, 0x00, 0x02, 0x05, 0x05, 0x00, 0x03, 0x07, 0x01, 0x01
        /*0010*/ 	.byte	0x02, 0x03, 0x01, 0x00, 0x02, 0x06, 0x01, 0x00, 0x04, 0x0b, 0x08, 0x00, 0x00, 0x00, 0x00, 0x00
        /*0020*/ 	.byte	0x00, 0x00, 0x00, 0x00


//--------------------- .nv.info._ZN7cutlass13device_kernelINS_4gemm6kernel13GemmUniversalIN4cute5tupleIJiiiiEEENS1_10collective13CollectiveMmaINS1_34MainloopSm90TmaGmmaWarpSpecializedILi3ENS5_IJNS4_1CILi1EEESB_SB_EEENS1_32KernelTmaWarpSpecializedPingpongEEENS5_IJNSA_ILi64EEENSA_ILi128EEENSA_ILi32EEEEEEfNS5_IJlSB_lEEEfSJ_NS4_8TiledMMAINS4_8MMA_AtomIJNS4_4SM904GMMA30MMA_64x128x8_F32TF32TF32_SS_TNILNSN_7ScaleInE1ELSP_1EEEEEENS4_6LayoutISC_NS5_IJNSA_ILi0EEEST_ST_EEEEENS5_IJNS4_10UnderscoreESW_SW_EEEEENS4_13SM90_TMA_LOADENS4_14ComposedLayoutINS4_7SwizzleILi3ELi4ELi3EEENS4_18smem_ptr_flag_bitsILi32EEENSS_INS5_IJNSA_ILi8EEESH_EEENS5_IJSH_SB_EEEEEEEvNS4_8identityESZ_S19_vS1A_EENS_8epilogue10collective6detail29Sm90TmaWarpSpecializedAdapterINS1D_15DefaultEpilogueIfSJ_SJ_NS1C_6thread17LinearCombinationIfLi1EffLNS1H_9ScaleType4KindE0ELNS_15FloatRoundStyleE2EfEENS1_15EpilogueDefaultEEEEEvvEEEEvNT_6ParamsE --------------------------
	.section	.nv.info._ZN7cutlass13device_kernelINS_4gemm6kernel13GemmUniversalIN4cute5tupleIJiiiiEEENS1_10collective13CollectiveMmaINS1_34MainloopSm90TmaGmmaWarpSpecializedILi3ENS5_IJNS4_1CILi1EEESB_SB_EEENS1_32KernelTmaWarpSpecializedPingpongEEENS5_IJNSA_ILi64EEENSA_ILi128EEENSA_ILi32EEEEEEfNS5_IJlSB_lEEEfSJ_NS4_8TiledMMAINS4_8MMA_AtomIJNS4_4SM904GMMA30MMA_64x128x8_F32TF32TF32_SS_TNILNSN_7ScaleInE1ELSP_1EEEEEENS4_6LayoutISC_NS5_IJNSA_ILi0EEEST_ST_EEEEENS5_IJNS4_10UnderscoreESW_SW_EEEEENS4_13SM90_TMA_LOADENS4_14ComposedLayoutINS4_7SwizzleILi3ELi4ELi3EEENS4_18smem_ptr_flag_bitsILi32EEENSS_INS5_IJNSA_ILi8EEESH_EEENS5_IJSH_SB_EEEEEEEvNS4_8identityESZ_S19_vS1A_EENS_8epilogue10collective6detail29Sm90TmaWarpSpecializedAdapterINS1D_15DefaultEpilogueIfSJ_SJ_NS1C_6thread17LinearCombinationIfLi1EffLNS1H_9ScaleType4KindE0ELNS_15FloatRoundStyleE2EfEENS1_15EpilogueDefaultEEEEEvvEEEEvNT_6ParamsE,"",@"SHT_CUDA_INFO"
	.sectionflags	@""
	.align	4


	//----- nvinfo : EIATTR_CUDA_API_VERSION
	.align		4
        /*0000*/ 	.byte	0x04, 0x37
        /*0002*/ 	.short	(.L_21 - .L_20)
.L_20:
        /*0004*/ 	.word	0x00000082


	//----- nvinfo : EIATTR_KPARAM_INFO
	.align		4
.L_21:
        /*0008*/ 	.byte	0x04, 0x17
        /*000a*/ 	.short	(.L_23 - .L_22)
.L_22:
        /*000c*/ 	.word	0x00000000
        /*0010*/ 	.short	0x0000
        /*0012*/ 	.short	0x0070
        /*0014*/ 	.byte	0x00, 0xf0, 0x01, 0x10


	//----- nvinfo : EIATTR_SPARSE_MMA_MASK
	.align		4
.L_23:
        /*0018*/ 	.byte	0x03, 0x50
        /*001a*/ 	.short	0x0000


	//----- nvinfo : EIATTR_MAXREG_COUNT
	.align		4
        /*001c*/ 	.byte	0x03, 0x1b
        /*001e*/ 	.short	0x00a8


	//----- nvinfo : EIATTR_NUM_BARRIERS
	.align		4
        /*0020*/ 	.byte	0x02, 0x4c
        /*0022*/ 	.byte	0x01
	.zero		1


	//----- nvinfo : EIATTR_EXTERNS
	.align		4
        /*0024*/ 	.byte	0x04, 0x0f
        /*0026*/ 	.short	(.L_25 - .L_24)


	//   ....[0]....
	.align		4
.L_24:
        /*0028*/ 	.word	index@(__assertfail)


	//----- nvinfo : EIATTR_ANNOTATIONS
	.align		4
.L_25:
        /*002c*/ 	.byte	0x04, 0x55
        /*002e*/ 	.short	(.L_27 - .L_26)


	//   ....[0]....
.L_26:
        /*0030*/ 	.word	0x00000001
        /*0034*/ 	.byte	0xb0, 0x0a, 0x00, 0x00, 0x01, 0x00, 0x00, 0x00, 0xd0, 0x11, 0x00, 0x00, 0x01, 0x00, 0x00, 0x00
        /*0044*/ 	.byte	0x70, 0x54, 0x00, 0x00, 0x01, 0x00, 0x00, 0x00, 0x30, 0x60, 0x00, 0x00


	//----- nvinfo : EIATTR_MERCURY_ISA_VERSION
	.align		4
.L_27:
        /*0050*/ 	.byte	0x03, 0x5f
        /*0052*/ 	.short	0x0101


	//----- nvinfo : EIATTR_INT_WARP_WIDE_INSTR_OFFSETS
	.align		4
        /*0054*/ 	.byte	0x04, 0x31
        /*0056*/ 	.short	(.L_29 - .L_28)


	//   ....[0]....
.L_28:
        /*0058*/ 	.word	0x000003d0


	//   ....[1]....
        /*005c*/ 	.word	0x000003f0


	//   ....[2]....
        /*0060*/ 	.word	0x00000470


	//   ....[3]....
        /*0064*/ 	.word	0x00000480


	//   ....[4]....
        /*0068*/ 	.word	0x00000490


	//   ....[5]....
        /*006c*/ 	.word	0x000004b0


	//   ....[6]....
        /*0070*/ 	.word	0x00000540


	//   ....[7]....
        /*0074*/ 	.word	0x00000560


	//----- nvinfo : EIATTR_COOP_GROUP_MASK_REGIDS
	.align		4
.L_29:
        /*0078*/ 	.byte	0x04, 0x29
        /*007a*/ 	.short	(.L_31 - .L_30)


	//   ....[0]....
.L_30:
        /*007c*/ 	.word	0xffffffff


	//   ....[1]....
        /*0080*/ 	.word	0xffffffff


	//   ....[2]....
        /*0084*/ 	.word	0xffffffff


	//   ....[3]....
        /*0088*/ 	.word	0xffffffff


	//   ....[4]....
        /*008c*/ 	.word	0xffffffff


	//   ....[5]....
        /*0090*/ 	.word	0xffffffff


	//----- nvinfo : EIATTR_COOP_GROUP_INSTR_OFFSETS
	.align		4
.L_31:
        /*0094*/ 	.byte	0x04, 0x28
        /*0096*/ 	.short	(.L_33 - .L_32)


	//   ....[0]....
.L_32:
        /*0098*/ 	.word	0x00000070


	//   ....[1]....
        /*009c*/ 	.word	0x00000080


	//   ....[2]....
        /*00a0*/ 	.word	0x00000140


	//   ....[3]....
        /*00a4*/ 	.word	0x000002b0


	//   ....[4]....
        /*00a8*/ 	.word	0x000002f0


	//   ....[5]....
        /*00ac*/ 	.word	0x00000330


	//----- nvinfo : EIATTR_REG_RECONFIG
	.align		4
.L_33:
        /*00b0*/ 	.byte	0x01, 0x54
	.zero		2


	//----- nvinfo : EIATTR_SYSCALL_OFFSETS
	.align		4
        /*00b4*/ 	.byte	0x04, 0x46
        /*00b6*/ 	.short	(.L_35 - .L_34)


	//   ....[0]....
.L_34:
        /*00b8*/ 	.word	0x00001650


	//----- nvinfo : EIATTR_MBARRIER_INSTR_OFFSETS
	.align		4
.L_35:
        /*00bc*/ 	.byte	0x04, 0x39
        /*00be*/ 	.short	(.L_37 - .L_36)


	//   ....[0]....
.L_36:
        /*00c0*/ 	.word	0x00000240
        /*00c4*/ 	.word	0x000000ff
        /*00c8*/ 	.word	0x00000000
        /*00cc*/ 	.short	0x0100
        /*00ce*/ 	.byte	0x08
	.zero		1


	//   ....[1]....
        /*00d0*/ 	.word	0x00000250
        /*00d4*/ 	.word	0x000000ff
        /*00d8*/ 	.word	0x00000018
        /*00dc*/ 	.short	0x0100
        /*00de*/ 	.byte	0x08
	.zero		1


	//   ....[2]....
        /*00e0*/ 	.word	0x00000260
        /*00e4*/ 	.word	0x000000ff
        /*00e8*/ 	.word	0x00000008
        /*00ec*/ 	.short	0x0100
        /*00ee*/ 	.byte	0x08
	.zero		1


	//   ....[3]....
        /*00f0*/ 	.word	0x00000270
        /*00f4*/ 	.word	0x000000ff
        /*00f8*/ 	.word	0x00000020
        /*00fc*/ 	.short	0x0100
        /*00fe*/ 	.byte	0x08
	.zero		1


	//   ....[4]....
        /*0100*/ 	.word	0x00000280
        /*0104*/ 	.word	0x000000ff
        /*0108*/ 	.word	0x00000010
        /*010c*/ 	.short	0x0100
        /*010e*/ 	.byte	0x08
	.zero		1


	//   ....[5]....
        /*0110*/ 	.word	0x00000290
        /*0114*/ 	.word	0x000000ff
        /*0118*/ 	.word	0x00000028
        /*011c*/ 	.short	0x0100
        /*011e*/ 	.byte	0x08
	.zero		1


	//   ....[6]....
        /*0120*/ 	.word	0x000005a0
        /*0124*/ 	.word	0x000000ff
        /*0128*/ 	.word	0x00000060
        /*012c*/ 	.short	0x0100
        /*012e*/ 	.byte	0x08
	.zero		1


	//   ....[7]....
        /*0130*/ 	.word	0x00000610
        /*0134*/ 	.word	0x000000ff
        /*0138*/ 	.word	0x00000068
        /*013c*/ 	.short	0x0100
        /*013e*/ 	.byte	0x08
	.zero		1


	//   ....[8]....
        /*0140*/ 	.word	0x00000630
        /*0144*/ 	.word	0x000000ff
        /*0148*/ 	.word	0x00000040
        /*014c*/ 	.short	0x0100
        /*014e*/ 	.byte	0x09
	.zero		1


	//   ....[9]....
        /*0150*/ 	.word	0x00000640
        /*0154*/ 	.word	0x000000ff
        /*0158*/ 	.word	0x00000048
        /*015c*/ 	.short	0x0100
        /*015e*/ 	.byte	0x09
	.zero		1


	//   ....[10]....
        /*0160*/ 	.word	0x00000650
        /*0164*/ 	.word	0x000000ff
        /*0168*/ 	.word	0x00000050
        /*016c*/ 	.short	0x0100
        /*016e*/ 	.byte	0x09
	.zero		1


	//   ....[11]....
        /*0170*/ 	.word	0x00000660
        /*0174*/ 	.word	0x000000ff
        /*0178*/ 	.word	0x00000058
        /*017c*/ 	.short	0x0100
        /*017e*/ 	.byte	0x09
	.zero		1


	//   ....[12]....
        /*0180*/ 	.word	0x00001510
        /*0184*/ 	.word	0x000000ff
        /*0188*/ 	.word	0xfffffff8
        /*018c*/ 	.short	0x010a
        /*018e*/ 	.byte	0x2b
	.zero		1


	//   ....[13]....
        /*0190*/ 	.word	0x000016d0
        /*0194*/ 	.word	0x00000003
        /*0198*/ 	.word	0x00000000
        /*019c*/ 	.short	0x010a
        /*019e*/ 	.byte	0x3f
	.zero		1


	//   ....[14]....
        /*01a0*/ 	.word	0x00001730
        /*01a4*/ 	.word	0x00000003
        /*01a8*/ 	.word	0x00000000
        /*01ac*/ 	.short	0x010a
        /*01ae*/ 	.byte	0x3f
	.zero		1


	//   ....[15]....
        /*01b0*/ 	.word	0x00001a90
        /*01b4*/ 	.word	0x000000ff
        /*01b8*/ 	.word	0x00000000
        /*01bc*/ 	.short	0x010a
        /*01be*/ 	.byte	0x04
	.zero		1


	//   ....[16]....
        /*01c0*/ 	.word	0x00001ad0
        /*01c4*/ 	.word	0x000000ff
        /*01c8*/ 	.word	0x00000000
        /*01cc*/ 	.short	0x010a
        /*01ce*/ 	.byte	0x04
	.zero		1


	//   ....[17]....
        /*01d0*/ 	.word	0x00001d30
        /*01d4*/ 	.word	0x000000ff
        /*01d8*/ 	.word	0x00000000
        /*01dc*/ 	.short	0x0101
        /*01de*/ 	.byte	0x04
	.zero		1


	//   ....[18]....
        /*01e0*/ 	.word	0x00001e30
        /*01e4*/ 	.word	0x00000003
        /*01e8*/ 	.word	0x00000000
        /*01ec*/ 	.short	0x0101
        /*01ee*/ 	.byte	0x2e
	.zero		1


	//   ....[19]....
        /*01f0*/ 	.word	0x00001f00
        /*01f4*/ 	.word	0x000000ff
        /*01f8*/ 	.word	0x00000000
        /*01fc*/ 	.short	0x0101
        /*01fe*/ 	.byte	0x06
	.zero		1


	//   ....[20]....
        /*0200*/ 	.word	0x00001f70
        /*0204*/ 	.word	0x000000ff
        /*0208*/ 	.word	0x00000008
        /*020c*/ 	.short	0x010a
        /*020e*/ 	.byte	0x2b
	.zero		1


	//   ....[21]....
        /*0210*/ 	.word	0x000054b0
        /*0214*/ 	.word	0x00000000
        /*0218*/ 	.word	0x00000000
        /*021c*/ 	.short	0x0101
        /*021e*/ 	.byte	0x2e
	.zero		1


	//   ....[22]....
        /*0220*/ 	.word	0x00005da0
        /*0224*/ 	.word	0x0000000b
        /*0228*/ 	.word	0x00000018
        /*022c*/ 	.short	0x010a
        /*022e*/ 	.byte	0x3f
	.zero		1


	//   ....[23]....
        /*0230*/ 	.word	0x00006160
        /*0234*/ 	.word	0x00000006
        /*0238*/ 	.word	0x00000068
        /*023c*/ 	.short	0x0101
        /*023e*/ 	.byte	0x3f
	.zero		1


	//   ....[24]....
        /*0240*/ 	.word	0x00006880
        /*0244*/ 	.word	0x00000007
        /*0248*/ 	.word	0x00000000
        /*024c*/ 	.short	0x010a
        /*024e*/ 	.byte	0x3f
	.zero		1


	//   ....[25]....
        /*0250*/ 	.word	0x00006900
        /*0254*/ 	.word	0x00000004
        /*0258*/ 	.word	0x00000000
        /*025c*/ 	.short	0x010a
        /*025e*/ 	.byte	0x3f
	.zero		1


	//   ....[26]....
        /*0260*/ 	.word	0x00006990
        /*0264*/ 	.word	0x00000005
        /*0268*/ 	.word	0x00000000
        /*026c*/ 	.short	0x010a
        /*026e*/ 	.byte	0x3f
	.zero		1


	//   ....[27]....
        /*0270*/ 	.word	0x00006a00
        /*0274*/ 	.word	0x00000003
        /*0278*/ 	.word	0xfffffff8
        /*027c*/ 	.short	0x010a
        /*027e*/ 	.byte	0x3f
	.zero		1


	//   ....[28]....
        /*0280*/ 	.word	0x00006a50
        /*0284*/ 	.word	0x00000003
        /*0288*/ 	.word	0x00000000
        /*028c*/ 	.short	0x010a
        /*028e*/ 	.byte	0x3f
	.zero		1


	//   ....[29]....
        /*0290*/ 	.word	0x00006ab0
        /*0294*/ 	.word	0x00000004
        /*0298*/ 	.word	0x00000000
        /*029c*/ 	.short	0x010a
        /*029e*/ 	.byte	0x3f
	.zero		1


	//   ....[30]....
        /*02a0*/ 	.word	0x00006b10
        /*02a4*/ 	.word	0x00000003
        /*02a8*/ 	.word	0x00000008
        /*02ac*/ 	.short	0x010a
        /*02ae*/ 	.byte	0x3f
	.zero		1


	//   ....[31]....
        /*02b0*/ 	.word	0x00006be0
        /*02b4*/ 	.word	0x0000000b
        /*02b8*/ 	.word	0x00000018
        /*02bc*/ 	.short	0x010a
        /*02be*/ 	.byte	0x3f
	.zero		1


	//   ....[32]....
        /*02c0*/ 	.word	0x00006cb0
        /*02c4*/ 	.word	0x00000007
        /*02c8*/ 	.word	0x00000000
        /*02cc*/ 	.short	0x010a
        /*02ce*/ 	.byte	0x3f
	.zero		1


	//   ....[33]....
        /*02d0*/ 	.word	0x00006d00
        /*02d4*/ 	.word	0x00000004
        /*02d8*/ 	.word	0x00000000
        /*02dc*/ 	.short	0x010a
        /*02de*/ 	.byte	0x3f
	.zero		1


	//----- nvinfo : EIATTR_NUM_MBARRIERS
	.align		4
.L_37:
        /*02e0*/ 	.byte	0x03, 0x38
        /*02e2*/ 	.short	0x000c


	//----- nvinfo : EIATTR_EXIT_INSTR_OFFSETS
	.align		4
        /*02e4*/ 	.byte	0x04, 0x1c
        /*02e6*/ 	.short	(.L_39 - .L_38)


	//   ....[0]....
.L_38:
        /*02e8*/ 	.word	0x00001160


	//   ....[1]....
        /*02ec*/ 	.word	0x000011c0


	//   ....[2]....
        /*02f0*/ 	.word	0x00005ad0


	//   ....[3]....
        /*02f4*/ 	.word	0x00005b00


	//   ....[4]....
        /*02f8*/ 	.word	0x000069e0


	//----- nvinfo : EIATTR_MAX_THREADS
	.align		4
.L_39:
        /*02fc*/ 	.byte	0x04, 0x05
        /*02fe*/ 	.short	(.L_41 - .L_40)
.L_40:
        /*0300*/ 	.word	0x00000180
        /*0304*/ 	.word	0x00000001
        /*0308*/ 	.word	0x00000001


	//----- nvinfo : EIATTR_CRS_STACK_SIZE
	.align		4
.L_41:
        /*030c*/ 	.byte	0x04, 0x1e
        /*030e*/ 	.short	(.L_43 - .L_42)
.L_42:
        /*0310*/ 	.word	0x00000000


	//----- nvinfo : EIATTR_CBANK_PARAM_SIZE
	.align		4
.L_43:
        /*0314*/ 	.byte	0x03, 0x19
        /*0316*/ 	.short	0x0470


	//----- nvinfo : EIATTR_PARAM_CBANK
	.align		4
        /*0318*/ 	.byte	0x04, 0x0a
        /*031a*/ 	.short	(.L_45 - .L_44)
	.align		4
.L_44:
        /*031c*/ 	.word	index@(.nv.constant0._ZN7cutlass13device_kernelINS_4gemm6kernel13GemmUniversalIN4cute5tupleIJiiiiEEENS1_10collective13CollectiveMmaINS1_34MainloopSm90TmaGmmaWarpSpecializedILi3ENS5_IJNS4_1CILi1EEESB_SB_EEENS1_32KernelTmaWarpSpecializedPingpongEEENS5_IJNSA_ILi64EEENSA_ILi128EEENSA_ILi32EEEEEEfNS5_IJlSB_lEEEfSJ_NS4_8TiledMMAINS4_8MMA_AtomIJNS4_4SM904GMMA30MMA_64x128x8_F32TF32TF32_SS_TNILNSN_7ScaleInE1ELSP_1EEEEEENS4_6LayoutISC_NS5_IJNSA_ILi0EEEST_ST_EEEEENS5_IJNS4_10UnderscoreESW_SW_EEEEENS4_13SM90_TMA_LOADENS4_14ComposedLayoutINS4_7SwizzleILi3ELi4ELi3EEENS4_18smem_ptr_flag_bitsILi32EEENSS_INS5_IJNSA_ILi8EEESH_EEENS5_IJSH_SB_EEEEEEEvNS4_8identityESZ_S19_vS1A_EENS_8epilogue10collective6detail29Sm90TmaWarpSpecializedAdapterINS1D_15DefaultEpilogueIfSJ_SJ_NS1C_6thread17LinearCombinationIfLi1EffLNS1H_9ScaleType4KindE0ELNS_15FloatRoundStyleE2EfEENS1_15EpilogueDefaultEEEEEvvEEEEvNT_6ParamsE)
        /*0320*/ 	.short	0x0210
        /*0322*/ 	.short	0x0470


	//----- nvinfo : EIATTR_SW_WAR
	.align		4
.L_45:
        /*0324*/ 	.byte	0x04, 0x36
        /*0326*/ 	.short	(.L_47 - .L_46)
.L_46:
        /*0328*/ 	.word	0x00000008
.L_47:


//--------------------- .nv.callgraph             --------------------------
	.section	.nv.callgraph,"",@"SHT_CUDA_CALLGRAPH"
	.align	4
	.sectionentsize	8
	.align		4
        /*0000*/ 	.word	0x00000000
	.align		4
        /*0004*/ 	.word	0xffffffff
	.align		4
        /*0008*/ 	.word	index@(_ZN7cutlass13device_kernelINS_4gemm6kernel13GemmUniversalIN4cute5tupleIJiiiiEEENS1_10collective13CollectiveMmaINS1_34MainloopSm90TmaGmmaWarpSpecializedILi3ENS5_IJNS4_1CILi1EEESB_SB_EEENS1_32KernelTmaWarpSpecializedPingpongEEENS5_IJNSA_ILi64EEENSA_ILi128EEENSA_ILi32EEEEEEfNS5_IJlSB_lEEEfSJ_NS4_8TiledMMAINS4_8MMA_AtomIJNS4_4SM904GMMA30MMA_64x128x8_F32TF32TF32_SS_TNILNSN_7ScaleInE1ELSP_1EEEEEENS4_6LayoutISC_NS5_IJNSA_ILi0EEEST_ST_EEEEENS5_IJNS4_10UnderscoreESW_SW_EEEEENS4_13SM90_TMA_LOADENS4_14ComposedLayoutINS4_7SwizzleILi3ELi4ELi3EEENS4_18smem_ptr_flag_bitsILi32EEENSS_INS5_IJNSA_ILi8EEESH_EEENS5_IJSH_SB_EEEEEEEvNS4_8identityESZ_S19_vS1A_EENS_8epilogue10collective6detail29Sm90TmaWarpSpecializedAdapterINS1D_15DefaultEpilogueIfSJ_SJ_NS1C_6thread17LinearCombinationIfLi1EffLNS1H_9ScaleType4KindE0ELNS_15FloatRoundStyleE2EfEENS1_15EpilogueDefaultEEEEEvvEEEEvNT_6ParamsE)
	.align		4
        /*000c*/ 	.word	index@(__assertfail)
	.align		4
        /*0010*/ 	.word	0x00000000
	.align		4
        /*0014*/ 	.word	0xfffffffe
	.align		4
        /*0018*/ 	.word	0x00000000
	.align		4
        /*001c*/ 	.word	0xfffffffd
	.align		4
        /*0020*/ 	.word	0x00000000
	.align		4
        /*0024*/ 	.word	0xfffffffc


//--------------------- .nv.constant4             --------------------------
	.section	.nv.constant4,"a",@progbits
	.align	8
	.align		8
.nv.constant4:
        /*0000*/ 	.dword	__assertfail
	.align		8
        /*0008*/ 	.dword	__unnamed_1
	.align		8
        /*0010*/ 	.dword	_ZN40_INTERNAL_f3e54b4d_4_k_cu_8494a60a_172294cuda3std3__45__cpo5beginE
	.align		8
        /*0018*/ 	.dword	_ZN40_INTERNAL_f3e54b4d_4_k_cu_8494a60a_172294cuda3std3__45__cpo3endE
	.align		8
        /*0020*/ 	.dword	_ZN40_INTERNAL_f3e54b4d_4_k_cu_8494a60a_172294cuda3std3__45__cpo6cbeginE
	.align		8
        /*0028*/ 	.dword	_ZN40_INTERNAL_f3e54b4d_4_k_cu_8494a60a_172294cuda3std3__45__cpo4cendE
	.align		8
        /*0030*/ 	.dword	_ZN40_INTERNAL_f3e54b4d_4_k_cu_8494a60a_172294cuda3std3__442_GLOBAL__N__f3e54b4d_4_k_cu_8494a60a_172296ignoreE
	.align		8
        /*0038*/ 	.dword	_ZN40_INTERNAL_f3e54b4d_4_k_cu_8494a60a_172294cuda3std3__419piecewise_constructE
	.align		8
        /*0040*/ 	.dword	_ZN40_INTERNAL_f3e54b4d_4_k_cu_8494a60a_172294cuda3std3__48in_placeE
	.align		8
        /*0048*/ 	.dword	_ZN40_INTERNAL_f3e54b4d_4_k_cu_8494a60a_172294cuda3std6ranges3__45__cpo4swapE
	.align		8
        /*0050*/ 	.dword	_ZN40_INTERNAL_f3e54b4d_4_k_cu_8494a60a_172294cuda3std6ranges3__45__cpo9iter_moveE
	.align		8
        /*0058*/ 	.dword	_ZN40_INTERNAL_f3e54b4d_4_k_cu_8494a60a_172294cute7productE
	.align		8
        /*0060*/ 	.dword	_ZN40_INTERNAL_f3e54b4d_4_k_cu_8494a60a_172294cute1_E
	.align		8
        /*0068*/ 	.dword	$str$22
	.align		8
        /*0070*/ 	.dword	$str$23


//--------------------- .text._ZN7cutlass13device_kernelINS_4gemm6kernel13GemmUniversalIN4cute5tupleIJiiiiEEENS1_10collective13CollectiveMmaINS1_34MainloopSm90TmaGmmaWarpSpecializedILi3ENS5_IJNS4_1CILi1EEESB_SB_EEENS1_32KernelTmaWarpSpecializedPingpongEEENS5_IJNSA_ILi64EEENSA_ILi128EEENSA_ILi32EEEEEEfNS5_IJlSB_lEEEfSJ_NS4_8TiledMMAINS4_8MMA_AtomIJNS4_4SM904GMMA30MMA_64x128x8_F32TF32TF32_SS_TNILNSN_7ScaleInE1ELSP_1EEEEEENS4_6LayoutISC_NS5_IJNSA_ILi0EEEST_ST_EEEEENS5_IJNS4_10UnderscoreESW_SW_EEEEENS4_13SM90_TMA_LOADENS4_14ComposedLayoutINS4_7SwizzleILi3ELi4ELi3EEENS4_18smem_ptr_flag_bitsILi32EEENSS_INS5_IJNSA_ILi8EEESH_EEENS5_IJSH_SB_EEEEEEEvNS4_8identityESZ_S19_vS1A_EENS_8epilogue10collective6detail29Sm90TmaWarpSpecializedAdapterINS1D_15DefaultEpilogueIfSJ_SJ_NS1C_6thread17LinearCombinationIfLi1EffLNS1H_9ScaleType4KindE0ELNS_15FloatRoundStyleE2EfEENS1_15EpilogueDefaultEEEEEvvEEEEvNT_6ParamsE --------------------------
	.section	.text._ZN7cutlass13device_kernelINS_4gemm6kernel13GemmUniversalIN4cute5tupleIJiiiiEEENS1_10collective13CollectiveMmaINS1_34MainloopSm90TmaGmmaWarpSpecializedILi3ENS5_IJNS4_1CILi1EEESB_SB_EEENS1_32KernelTmaWarpSpecializedPingpongEEENS5_IJNSA_ILi64EEENSA_ILi128EEENSA_ILi32EEEEEEfNS5_IJlSB_lEEEfSJ_NS4_8TiledMMAINS4_8MMA_AtomIJNS4_4SM904GMMA30MMA_64x128x8_F32TF32TF32_SS_TNILNSN_7ScaleInE1ELSP_1EEEEEENS4_6LayoutISC_NS5_IJNSA_ILi0EEEST_ST_EEEEENS5_IJNS4_10UnderscoreESW_SW_EEEEENS4_13SM90_TMA_LOADENS4_14ComposedLayoutINS4_7SwizzleILi3ELi4ELi3EEENS4_18smem_ptr_flag_bitsILi32EEENSS_INS5_IJNSA_ILi8EEESH_EEENS5_IJSH_SB_EEEEEEEvNS4_8identityESZ_S19_vS1A_EENS_8epilogue10collective6detail29Sm90TmaWarpSpecializedAdapterINS1D_15DefaultEpilogueIfSJ_SJ_NS1C_6thread17LinearCombinationIfLi1EffLNS1H_9ScaleType4KindE0ELNS_15FloatRoundStyleE2EfEENS1_15EpilogueDefaultEEEEEvvEEEEvNT_6ParamsE,"ax",@progbits
	.align	128
.text._ZN7cutlass13device_kernelINS_4gemm6kernel13GemmUniversalIN4cute5tupleIJiiiiEEENS1_10collective13CollectiveMmaINS1_34MainloopSm90TmaGmmaWarpSpecializedILi3ENS5_IJNS4_1CILi1EEESB_SB_EEENS1_32KernelTmaWarpSpecializedPingpongEEENS5_IJNSA_ILi64EEENSA_ILi128EEENSA_ILi32EEEEEEfNS5_IJlSB_lEEEfSJ_NS4_8TiledMMAINS4_8MMA_AtomIJNS4_4SM904GMMA30MMA_64x128x8_F32TF32TF32_SS_TNILNSN_7ScaleInE1ELSP_1EEEEEENS4_6LayoutISC_NS5_IJNSA_ILi0EEEST_ST_EEEEENS5_IJNS4_10UnderscoreESW_SW_EEEEENS4_13SM90_TMA_LOADENS4_14ComposedLayoutINS4_7SwizzleILi3ELi4ELi3EEENS4_18smem_ptr_flag_bitsILi32EEENSS_INS5_IJNSA_ILi8EEESH_EEENS5_IJSH_SB_EEEEEEEvNS4_8identityESZ_S19_vS1A_EENS_8epilogue10collective6detail29Sm90TmaWarpSpecializedAdapterINS1D_15DefaultEpilogueIfSJ_SJ_NS1C_6thread17LinearCombinationIfLi1EffLNS1H_9ScaleType4KindE0ELNS_15FloatRoundStyleE2EfEENS1_15EpilogueDefaultEEEEEvvEEEEvNT_6ParamsE:
        .type           _ZN7cutlass13device_kernelINS_4gemm6kernel13GemmUniversalIN4cute5tupleIJiiiiEEENS1_10collective13CollectiveMmaINS1_34MainloopSm90TmaGmmaWarpSpecializedILi3ENS5_IJNS4_1CILi1EEESB_SB_EEENS1_32KernelTmaWarpSpecializedPingpongEEENS5_IJNSA_ILi64EEENSA_ILi128EEENSA_ILi32EEEEEEfNS5_IJlSB_lEEEfSJ_NS4_8TiledMMAINS4_8MMA_AtomIJNS4_4SM904GMMA30MMA_64x128x8_F32TF32TF32_SS_TNILNSN_7ScaleInE1ELSP_1EEEEEENS4_6LayoutISC_NS5_IJNSA_ILi0EEEST_ST_EEEEENS5_IJNS4_10UnderscoreESW_SW_EEEEENS4_13SM90_TMA_LOADENS4_14ComposedLayoutINS4_7SwizzleILi3ELi4ELi3EEENS4_18smem_ptr_flag_bitsILi32EEENSS_INS5_IJNSA_ILi8EEESH_EEENS5_IJSH_SB_EEEEEEEvNS4_8identityESZ_S19_vS1A_EENS_8epilogue10collective6detail29Sm90TmaWarpSpecializedAdapterINS1D_15DefaultEpilogueIfSJ_SJ_NS1C_6thread17LinearCombinationIfLi1EffLNS1H_9ScaleType4KindE0ELNS_15FloatRoundStyleE2EfEENS1_15EpilogueDefaultEEEEEvvEEEEvNT_6ParamsE,@function
        .size           _ZN7cutlass13device_kernelINS_4gemm6kernel13GemmUniversalIN4cute5tupleIJiiiiEEENS1_10collective13CollectiveMmaINS1_34MainloopSm90TmaGmmaWarpSpecializedILi3ENS5_IJNS4_1CILi1EEESB_SB_EEENS1_32KernelTmaWarpSpecializedPingpongEEENS5_IJNSA_ILi64EEENSA_ILi128EEENSA_ILi32EEEEEEfNS5_IJlSB_lEEEfSJ_NS4_8TiledMMAINS4_8MMA_AtomIJNS4_4SM904GMMA30MMA_64x128x8_F32TF32TF32_SS_TNILNSN_7ScaleInE1ELSP_1EEEEEENS4_6LayoutISC_NS5_IJNSA_ILi0EEEST_ST_EEEEENS5_IJNS4_10UnderscoreESW_SW_EEEEENS4_13SM90_TMA_LOADENS4_14ComposedLayoutINS4_7SwizzleILi3ELi4ELi3EEENS4_18smem_ptr_flag_bitsILi32EEENSS_INS5_IJNSA_ILi8EEESH_EEENS5_IJSH_SB_EEEEEEEvNS4_8identityESZ_S19_vS1A_EENS_8epilogue10collective6detail29Sm90TmaWarpSpecializedAdapterINS1D_15DefaultEpilogueIfSJ_SJ_NS1C_6thread17LinearCombinationIfLi1EffLNS1H_9ScaleType4KindE0ELNS_15FloatRoundStyleE2EfEENS1_15EpilogueDefaultEEEEEvvEEEEvNT_6ParamsE,(.L_x_195 - _ZN7cutlass13device_kernelINS_4gemm6kernel13GemmUniversalIN4cute5tupleIJiiiiEEENS1_10collective13CollectiveMmaINS1_34MainloopSm90TmaGmmaWarpSpecializedILi3ENS5_IJNS4_1CILi1EEESB_SB_EEENS1_32KernelTmaWarpSpecializedPingpongEEENS5_IJNSA_ILi64EEENSA_ILi128EEENSA_ILi32EEEEEEfNS5_IJlSB_lEEEfSJ_NS4_8TiledMMAINS4_8MMA_AtomIJNS4_4SM904GMMA30MMA_64x128x8_F32TF32TF32_SS_TNILNSN_7ScaleInE1ELSP_1EEEEEENS4_6LayoutISC_NS5_IJNSA_ILi0EEEST_ST_EEEEENS5_IJNS4_10UnderscoreESW_SW_EEEEENS4_13SM90_TMA_LOADENS4_14ComposedLayoutINS4_7SwizzleILi3ELi4ELi3EEENS4_18smem_ptr_flag_bitsILi32EEENSS_INS5_IJNSA_ILi8EEESH_EEENS5_IJSH_SB_EEEEEEEvNS4_8identityESZ_S19_vS1A_EENS_8epilogue10collective6detail29Sm90TmaWarpSpecializedAdapterINS1D_15DefaultEpilogueIfSJ_SJ_NS1C_6thread17LinearCombinationIfLi1EffLNS1H_9ScaleType4KindE0ELNS_15FloatRoundStyleE2EfEENS1_15EpilogueDefaultEEEEEvvEEEEvNT_6ParamsE)
        .other          _ZN7cutlass13device_kernelINS_4gemm6kernel13GemmUniversalIN4cute5tupleIJiiiiEEENS1_10collective13CollectiveMmaINS1_34MainloopSm90TmaGmmaWarpSpecializedILi3ENS5_IJNS4_1CILi1EEESB_SB_EEENS1_32KernelTmaWarpSpecializedPingpongEEENS5_IJNSA_ILi64EEENSA_ILi128EEENSA_ILi32EEEEEEfNS5_IJlSB_lEEEfSJ_NS4_8TiledMMAINS4_8MMA_AtomIJNS4_4SM904GMMA30MMA_64x128x8_F32TF32TF32_SS_TNILNSN_7ScaleInE1ELSP_1EEEEEENS4_6LayoutISC_NS5_IJNSA_ILi0EEEST_ST_EEEEENS5_IJNS4_10UnderscoreESW_SW_EEEEENS4_13SM90_TMA_LOADENS4_14ComposedLayoutINS4_7SwizzleILi3ELi4ELi3EEENS4_18smem_ptr_flag_bitsILi32EEENSS_INS5_IJNSA_ILi8EEESH_EEENS5_IJSH_SB_EEEEEEEvNS4_8identityESZ_S19_vS1A_EENS_8epilogue10collective6detail29Sm90TmaWarpSpecializedAdapterINS1D_15DefaultEpilogueIfSJ_SJ_NS1C_6thread17LinearCombinationIfLi1EffLNS1H_9ScaleType4KindE0ELNS_15FloatRoundStyleE2EfEENS1_15EpilogueDefaultEEEEEvvEEEEvNT_6ParamsE,@"STO_CUDA_ENTRY STV_DEFAULT"
_ZN7cutlass13device_kernelINS_4gemm6kernel13GemmUniversalIN4cute5tupleIJiiiiEEENS1_10collective13CollectiveMmaINS1_34MainloopSm90TmaGmmaWarpSpecializedILi3ENS5_IJNS4_1CILi1EEESB_SB_EEENS1_32KernelTmaWarpSpecializedPingpongEEENS5_IJNSA_ILi64EEENSA_ILi128EEENSA_ILi32EEEEEEfNS5_IJlSB_lEEEfSJ_NS4_8TiledMMAINS4_8MMA_AtomIJNS4_4SM904GMMA30MMA_64x128x8_F32TF32TF32_SS_TNILNSN_7ScaleInE1ELSP_1EEEEEENS4_6LayoutISC_NS5_IJNSA_ILi0EEEST_ST_EEEEENS5_IJNS4_10UnderscoreESW_SW_EEEEENS4_13SM90_TMA_LOADENS4_14ComposedLayoutINS4_7SwizzleILi3ELi4ELi3EEENS4_18smem_ptr_flag_bitsILi32EEENSS_INS5_IJNSA_ILi8EEESH_EEENS5_IJSH_SB_EEEEEEEvNS4_8identityESZ_S19_vS1A_EENS_8epilogue10collective6detail29Sm90TmaWarpSpecializedAdapterINS1D_15DefaultEpilogueIfSJ_SJ_NS1C_6thread17LinearCombinationIfLi1EffLNS1H_9ScaleType4KindE0ELNS_15FloatRoundStyleE2EfEENS1_15EpilogueDefaultEEEEEvvEEEEvNT_6ParamsE:
[----:B------:R-:W0:Y:S02]  /*0000*/  LDC R1, c[0x0][0x28] ;  /* 0x00000a00ff017b82 */ /* 0x000e240000000800 */
[----:B0-----:R-:W-:Y:S01]  /*0010*/  VIADD R1, R1, 0xfffffff8 ;  /* 0xfffffff801017836 */ /* 0x001fe20000000000 */
[----:B------:R-:W0:Y:S01]  /*0020*/  S2R R4, SR_TID.X ;  /* 0x0000000000047919 */ /* 0x000e220000002100 */
[----:B------:R-:W-:Y:S01]  /*0030*/  ELECT P0, URZ, PT ;  /* 0x00000000003f782f */ /* 0x000fe20003800000 */
[----:B------:R-:W-:Y:S01]  /*0040*/  BSSY B0, `(.L_x_0) ;  /* 0x000000f000007945 */ /* 0x000fe20003800000 */
[--C-:B0-----:R-:W-:Y:S02]  /*0050*/  SHF.R.U32.HI R0, RZ, 0x5, R4.reuse ;  /* 0x00000005ff007819 */ /* 0x101fe40000011604 */
[----:B------:R-:W-:-:S03]  /*0060*/  SHF.R.U32.HI R5, RZ, 0x7, R4 ;  /* 0x00000007ff057819 */ /* 0x000fc60000011604 */
[----:B------:R-:W0:Y:S04]  /*0070*/  SHFL.IDX PT, R2, R0, RZ, 0x1f ;  /* 0x00001fff00027589 */ /* 0x000e2800000e0000 */
[----:B------:R1:W2:Y:S01]  /*0080*/  SHFL.IDX PT, R7, R5, RZ, 0x1f ;  /* 0x00001fff05077589 */ /* 0x0002a200000e0000 */
[----:B0-----:R-:W-:-:S13]  /*0090*/  ISETP.NE.OR P0, PT, R2, RZ, !P0 ;  /* 0x000000ff0200720c */ /* 0x001fda0004705670 */
[----:B-12---:R-:W-:Y:S05]  /*00a0*/  @P0 BRA `(.L_x_1) ;  /* 0x0000000000200947 */ /* 0x006fea0003800000 */
[----:B------:R-:W-:Y:S02]  /*00b0*/  ULDC.64 UR4, c[0x0][0x198] ;  /* 0x0000660000047ab9 */ /* 0x000fe40000000a00 */
[----:B------:R-:W-:Y:S02]  /*00c0*/  UIADD3 UR6, UP0, UR4, 0xf0, URZ ;  /* 0x000000f004067890 */ /* 0x000fe4000ff1e03f */
[----:B------:R-:W-:Y:S02]  /*00d0*/  UIADD3 UR4, UP1, UR4, 0x1f0, URZ ;  /* 0x000001f004047890 */ /* 0x000fe4000ff3e03f */
[----:B------:R-:W-:Y:S02]  /*00e0*/  UIADD3.X UR7, URZ, UR5, URZ, UP0, !UPT ;  /* 0x000000053f077290 */ /* 0x000fe400087fe43f */
[----:B------:R-:W-:-:S07]  /*00f0*/  UIADD3.X UR5, URZ, UR5, URZ, UP1, !UPT ;  /* 0x000000053f057290 */ /* 0x000fce0008ffe43f */
[----:B------:R0:W-:Y:S02]  /*0100*/  UTMACCTL.PF [UR6] ;  /* 0x00000000060079b9 */ /* 0x0001e40008040000 */
[----:B------:R0:W-:Y:S02]  /*0110*/  UTMACCTL.PF [UR4] ;  /* 0x00000000040079b9 */ /* 0x0001e40008040000 */
[----:B0-----:R-:W-:Y:S01]  /*0120*/  NOP ;  /* 0x0000000000007918 */ /* 0x001fe20000000000 */
.L_x_1:
[----:B------:R-:W-:Y:S05]  /*0130*/  BSYNC B0 ;  /* 0x0000000000007941 */ /* 0x000fea0003800000 */
.L_x_0:
[----:B------:R-:W0:Y:S02]  /*0140*/  SHFL.IDX PT, R3, R0, RZ, 0x1f ;  /* 0x00001fff00037589 */ /* 0x000e2400000e0000 */
[----:B0-----:R-:W-:-:S13]  /*0150*/  ISETP.NE.AND P0, PT, R3, RZ, PT ;  /* 0x000000ff0300720c */ /* 0x001fda0003f05270 */
[----:B------:R-:W-:Y:S05]  /*0160*/  @P0 BRA `(.L_x_2) ;  /* 0x0000000000500947 */ /* 0x000fea0003800000 */
[----:B------:R-:W0:Y:S01]  /*0170*/  S2UR UR8, SR_CgaCtaId ;  /* 0x00000000000879c3 */ /* 0x000e220000008800 */
[----:B------:R-:W-:Y:S01]  /*0180*/  UMOV UR4, 0x400 ;  /* 0x0000040000047882 */ /* 0x000fe20000000000 */
[----:B------:R-:W-:Y:S01]  /*0190*/  UMOV UR5, 0x1 ;  /* 0x0000000100057882 */ /* 0x000fe20000000000 */
[----:B------:R-:W-:Y:S01]  /*01a0*/  UMOV UR6, 0x80 ;  /* 0x0000008000067882 */ /* 0x000fe20000000000 */
[----:B------:R-:W-:Y:S01]  /*01b0*/  ELECT P0, URZ, PT ;  /* 0x00000000003f782f */ /* 0x000fe20003800000 */
[----:B------:R-:W-:-:S04]  /*01c0*/  UIADD3 UR6, -UR6, 0x100000, URZ ;  /* 0x0010000006067890 */ /* 0x000fc8000fffe13f */
[----:B------:R-:W-:Y:S02]  /*01d0*/  USHF.L.U32 UR7, UR6, 0xb, URZ ;  /* 0x0000000b06077899 */ /* 0x000fe4000800063f */
[----:B------:R-:W-:Y:S02]  /*01e0*/  USHF.L.U32 UR6, UR6, 0x1, URZ ;  /* 0x0000000106067899 */ /* 0x000fe4000800063f */
[----:B0-----:R-:W-:Y:S02]  /*01f0*/  ULEA UR8, UR8, UR4, 0x18 ;  /* 0x0000000408087291 */ /* 0x001fe4000f8ec03f */
[----:B------:R-:W-:-:S04]  /*0200*/  UIADD3 UR4, -UR5, 0x100000, URZ ;  /* 0x0010000005047890 */ /* 0x000fc8000fffe13f */
[----:B------:R-:W-:Y:S02]  /*0210*/  USHF.L.U32 UR5, UR4, 0xb, URZ ;  /* 0x0000000b04057899 */ /* 0x000fe4000800063f */
[----:B------:R-:W-:Y:S01]  /*0220*/  USHF.L.U32 UR4, UR4, 0x1, URZ ;  /* 0x0000000104047899 */ /* 0x000fe2000800063f */
[----:B------:R-:W0:Y:S11]  /*0230*/  FENCE.VIEW.ASYNC.S ;  /* 0x00000000000073c6 */ /* 0x000e360000000000 */
[----:B0-----:R0:W1:Y:S01]  /*0240*/  SYNCS.EXCH.64 URZ, [UR8], UR4 ;  /* 0x00000004083f75b2 */ /* 0x0010620008000100 */
[----:B------:R0:W2:Y:S01]  /*0250*/  SYNCS.EXCH.64 URZ, [UR8+0x18], UR6 ;  /* 0x00001806083f75b2 */ /* 0x0000a20008000100 */
[----:B------:R0:W3:Y:S01]  /*0260*/  SYNCS.EXCH.64 URZ, [UR8+0x8], UR4 ;  /* 0x00000804083f75b2 */ /* 0x0000e20008000100 */
[----:B------:R0:W4:Y:S01]  /*0270*/  SYNCS.EXCH.64 URZ, [UR8+0x20], UR6 ;  /* 0x00002006083f75b2 */ /* 0x0001220008000100 */
[----:B------:R0:W0:Y:S01]  /*0280*/  SYNCS.EXCH.64 URZ, [UR8+0x10], UR4 ;  /* 0x00001004083f75b2 */ /* 0x0000220008000100 */
[----:B------:R0:W0:Y:S01]  /*0290*/  SYNCS.EXCH.64 URZ, [UR8+0x28], UR6 ;  /* 0x00002806083f75b2 */ /* 0x0000220008000100 */
[----:B------:R-:W-:Y:S01]  /*02a0*/  NOP ;  /* 0x0000000000007918 */ /* 0x000fe20000000000 */
.L_x_2:
[----:B------:R-:W5:Y:S01]  /*02b0*/  SHFL.IDX PT, R6, R0, RZ, 0x1f ;  /* 0x00001fff00067589 */ /* 0x000f6200000e0000 */
[----:B------:R-:W-:Y:S01]  /*02c0*/  ELECT P0, URZ, PT ;  /* 0x00000000003f782f */ /* 0x000fe20003800000 */
[----:B------:R-:W-:Y:S01]  /*02d0*/  NOP ;  /* 0x0000000000007918 */ /* 0x000fe20000000000 */
[----:B------:R-:W-:Y:S01]  /*02e0*/  ELECT P1, URZ, PT ;  /* 0x00000000003f782f */ /* 0x000fe20003820000 */
[----:B------:R-:W1:Y:S01]  /*02f0*/  SHFL.IDX PT, R3, R0, RZ, 0x1f ;  /* 0x00001fff00037589 */ /* 0x000e6200000e0000 */
[----:B0-----:R-:W-:Y:S01]  /*0300*/  UMOV UR4, 0x20 ;  /* 0x0000002000047882 */ /* 0x001fe20000000000 */
[----:B------:R-:W-:Y:S01]  /*0310*/  UMOV UR11, 0x80 ;  /* 0x00000080000b7882 */ /* 0x000fe20000000000 */
[----:B------:R-:W-:Y:S01]  /*0320*/  NOP ;  /* 0x0000000000007918 */ /* 0x000fe20000000000 */
[----:B------:R-:W0:Y:S01]  /*0330*/  SHFL.IDX PT, R5, R5, RZ, 0x1f ;  /* 0x00001fff05057589 */ /* 0x000e2200000e0000 */
[C---:B------:R-:W-:Y:S01]  /*0340*/  VIADD R31, R7.reuse, 0xffffffff ;  /* 0xffffffff071f7836 */ /* 0x040fe20000000000 */
[----:B------:R-:W-:Y:S01]  /*0350*/  ULDC.64 UR36, c[0x0][0x208] ;  /* 0x0000820000247ab9 */ /* 0x000fe20000000a00 */
[----:B------:R-:W-:-:S03]  /*0360*/  ISETP.NE.AND P2, PT, R7, RZ, PT ;  /* 0x000000ff0700720c */ /* 0x000fc60003f45270 */
[----:B------:R-:W-:Y:S02]  /*0370*/  ISETP.GE.U32.AND P3, PT, R31, 0x2, PT ;  /* 0x000000021f00780c */ /* 0x000fe40003f66070 */
[----:B-----5:R-:W-:Y:S02]  /*0380*/  ISETP.NE.OR P0, PT, R6, RZ, !P0 ;  /* 0x000000ff0600720c */ /* 0x020fe40004705670 */
[----:B-1----:R-:W-:Y:S02]  /*0390*/  ISETP.NE.OR P1, PT, R3, RZ, !P1 ;  /* 0x000000ff0300720c */ /* 0x002fe40004f25670 */
[----:B------:R-:W-:Y:S02]  /*03a0*/  SHF.R.S32.HI R3, RZ, 0x1f, R2 ;  /* 0x0000001fff037819 */ /* 0x000fe40000011402 */
[----:B0-----:R-:W-:Y:S02]  /*03b0*/  R2UR UR43, R5 ;  /* 0x00000000052b72ca */ /* 0x001fe400000e0000 */
[----:B------:R-:W-:-:S05]  /*03c0*/  LEA.HI R3, R3, R2, RZ, 0x2 ;  /* 0x0000000203037211 */ /* 0x000fca00078f10ff */
[----:B------:R-:W-:Y:S01]  /*03d0*/  VOTEU.ALL UP0, P0 ;  /* 0x00000000003f7886 */ /* 0x000fe20000000000 */
[----:B------:R-:W-:Y:S01]  /*03e0*/  LOP3.LUT R3, R3, 0xfffffffc, RZ, 0xc0, !PT ;  /* 0xfffffffc03037812 */ /* 0x000fe200078ec0ff */
[----:B------:R-:W-:-:S03]  /*03f0*/  VOTEU.ALL UP1, P1 ;  /* 0x00000000003f7886 */ /* 0x000fc60000820000 */
[----:B------:R-:W0:Y:S01]  /*0400*/  @!UP0 S2UR UR7, SR_CgaCtaId ;  /* 0x00000000000789c3 */ /* 0x000e220000008800 */
[----:B------:R-:W-:Y:S01]  /*0410*/  @!UP0 UMOV UR6, 0x400 ;  /* 0x0000040000068882 */ /* 0x000fe20000000000 */
[----:B------:R-:W-:-:S04]  /*0420*/  @!UP0 UIADD3 UR4, -UR4, 0x100000, URZ ;  /* 0x0010000004048890 */ /* 0x000fc8000fffe13f */
[----:B------:R-:W-:Y:S02]  /*0430*/  @!UP0 USHF.L.U32 UR5, UR4, 0xb, URZ ;  /* 0x0000000b04058899 */ /* 0x000fe4000800063f */
[----:B------:R-:W-:Y:S01]  /*0440*/  @!UP0 USHF.L.U32 UR4, UR4, 0x1, URZ ;  /* 0x0000000104048899 */ /* 0x000fe2000800063f */
[----:B------:R-:W-:Y:S01]  /*0450*/  IMAD.IADD R14, R2, 0x1, -R3 ;  /* 0x00000001020e7824 */ /* 0x000fe200078e0a03 */
[----:B------:R-:W-:Y:S01]  /*0460*/  @!UP1 UMOV UR9, 0x400 ;  /* 0x0000040000099882 */ /* 0x000fe20000000000 */
[----:B------:R-:W-:Y:S01]  /*0470*/  VOTEU.ALL UP2, P1 ;  /* 0x00000000003f7886 */ /* 0x000fe20000840000 */
[----:B------:R-:W-:Y:S01]  /*0480*/  VOTEU.ALL UP3, P1 ;  /* 0x00000000003f7886 */ /* 0x000fe20000860000 */
[----:B------:R-:W-:Y:S01]  /*0490*/  VOTEU.ALL UP4, P1 ;  /* 0x00000000003f7886 */ /* 0x000fe20000880000 */
[----:B------:R-:W1:Y:S01]  /*04a0*/  @!UP1 S2UR UR10, SR_CgaCtaId ;  /* 0x00000000000a99c3 */ /* 0x000e620000008800 */
[----:B------:R-:W-:Y:S01]  /*04b0*/  VOTEU.ALL UP5, P1 ;  /* 0x00000000003f7886 */ /* 0x000fe200008a0000 */
[----:B------:R-:W-:-:S04]  /*04c0*/  SHF.R.S32.HI R3, RZ, 0x1f, R4 ;  /* 0x0000001fff037819 */ /* 0x000fc80000011404 */
[----:B------:R-:W-:-:S04]  /*04d0*/  LEA.HI R3, R3, R4, RZ, 0x7 ;  /* 0x0000000403037211 */ /* 0x000fc800078f38ff */
[----:B------:R-:W-:-:S05]  /*04e0*/  LOP3.LUT R3, R3, 0xffffff80, RZ, 0xc0, !PT ;  /* 0xffffff8003037812 */ /* 0x000fca00078ec0ff */
[----:B------:R-:W-:Y:S01]  /*04f0*/  IMAD.IADD R5, R4, 0x1, -R3 ;  /* 0x0000000104057824 */ /* 0x000fe200078e0a03 */
[----:B0-----:R-:W-:Y:S02]  /*0500*/  @!UP0 ULEA UR8, UR7, UR6, 0x18 ;  /* 0x0000000607088291 */ /* 0x001fe4000f8ec03f */
[----:B------:R-:W-:-:S04]  /*0510*/  @!UP1 UIADD3 UR6, -UR11, 0x100000, URZ ;  /* 0x001000000b069890 */ /* 0x000fc8000fffe13f */
[----:B------:R-:W-:Y:S02]  /*0520*/  @!UP1 USHF.L.U32 UR7, UR6, 0xb, URZ ;  /* 0x0000000b06079899 */ /* 0x000fe4000800063f */
[----:B------:R-:W-:Y:S01]  /*0530*/  @!UP1 USHF.L.U32 UR6, UR6, 0x1, URZ ;  /* 0x0000000106069899 */ /* 0x000fe2000800063f */
[----:B------:R-:W-:Y:S01]  /*0540*/  VOTEU.ALL UP0, P0 ;  /* 0x00000000003f7886 */ /* 0x000fe20000000000 */
[----:B-1----:R-:W-:Y:S01]  /*0550*/  @!UP1 ULEA UR9, UR10, UR9, 0x18 ;  /* 0x000000090a099291 */ /* 0x002fe2000f8ec03f */
[----:B------:R-:W-:Y:S02]  /*0560*/  VOTEU.ALL UP1, P0 ;  /* 0x00000000003f7886 */ /* 0x000fe40000020000 */
[----:B------:R-:W-:Y:S01]  /*0570*/  ULDC.64 UR10, c[0x0][0x598] ;  /* 0x00016600000a7ab9 */ /* 0x000fe20000000a00 */
[----:B------:R-:W-:Y:S01]  /*0580*/  ISETP.NE.AND P0, PT, R14, 0x3, PT ;  /* 0x000000030e00780c */ /* 0x000fe20003f05270 */
[----:B------:R-:W0:Y:S02]  /*0590*/  FENCE.VIEW.ASYNC.S ;  /* 0x00000000000073c6 */ /* 0x000e240000000000 */
[----:B0-----:R0:W2:Y:S01]  /*05a0*/  @!UP0 SYNCS.EXCH.64 URZ, [UR8+0x60], UR4 ;  /* 0x00006004083f85b2 */ /* 0x0010a20008000100 */
[----:B------:R-:W-:-:S02]  /*05b0*/  ISETP.NE.U32.AND P1, PT, RZ, UR10, PT ;  /* 0x0000000aff007c0c */ /* 0x000fc4000bf25070 */
[----:B------:R-:W-:Y:S02]  /*05c0*/  ISETP.EQ.OR P0, PT, R14, RZ, !P0 ;  /* 0x000000ff0e00720c */ /* 0x000fe40004702670 */
[----:B------:R-:W-:Y:S02]  /*05d0*/  ISETP.NE.AND.EX P1, PT, RZ, UR11, PT, P1 ;  /* 0x0000000bff007c0c */ /* 0x000fe4000bf25310 */
[----:B------:R-:W-:-:S04]  /*05e0*/  ISETP.EQ.AND P0, PT, R7, RZ, P0 ;  /* 0x000000ff0700720c */ /* 0x000fc80000702270 */
[----:B------:R-:W-:-:S04]  /*05f0*/  SEL R23, RZ, 0x1, !P0 ;  /* 0x00000001ff177807 */ /* 0x000fc80004000000 */
[----:B------:R-:W-:Y:S01]  /*0600*/  SEL R23, R23, 0x2, P3 ;  /* 0x0000000217177807 */ /* 0x000fe20001800000 */
[----:B------:R0:W2:Y:S01]  /*0610*/  @!UP1 SYNCS.EXCH.64 URZ, [UR8+0x68], UR4 ;  /* 0x00006804083f95b2 */ /* 0x0000a20008000100 */
[----:B------:R-:W-:Y:S01]  /*0620*/  NOP ;  /* 0x0000000000007918 */ /* 0x000fe20000000000 */
[----:B------:R0:W2:Y:S01]  /*0630*/  @!UP2 SYNCS.EXCH.64 URZ, [UR9+0x40], UR6 ;  /* 0x00004006093fa5b2 */ /* 0x0000a20008000100 */
[----:B------:R0:W2:Y:S01]  /*0640*/  @!UP3 SYNCS.EXCH.64 URZ, [UR9+0x48], UR6 ;  /* 0x00004806093fb5b2 */ /* 0x0000a20008000100 */
[----:B------:R0:W2:Y:S01]  /*0650*/  @!UP4 SYNCS.EXCH.64 URZ, [UR9+0x50], UR6 ;  /* 0x00005006093fc5b2 */ /* 0x0000a20008000100 */
[----:B------:R0:W2:Y:S01]  /*0660*/  @!UP5 SYNCS.EXCH.64 URZ, [UR9+0x58], UR6 ;  /* 0x00005806093fd5b2 */ /* 0x0000a20008000100 */
[----:B------:R-:W-:Y:S01]  /*0670*/  NOP ;  /* 0x0000000000007918 */ /* 0x000fe20000000000 */
[----:B--234-:R-:W-:Y:S06]  /*0680*/  BAR.SYNC.DEFER_BLOCKING 0x0 ;  /* 0x0000000000007b1d */ /* 0x01cfec0000010000 */
[----:B0-----:R-:W-:Y:S05]  /*0690*/  @!P1 BRA `(.L_x_3) ;  /* 0x00000000001c9947 */ /* 0x001fea0003800000 */
[----:B------:R-:W0:Y:S02]  /*06a0*/  LDC.64 R2, c[0x0][0x598] ;  /* 0x00016600ff027b82 */ /* 0x000e240000000a00 */
[----:B0-----:R-:W2:Y:S02]  /*06b0*/  LDG.E.64 R2, desc[UR36][R2.64] ;  /* 0x0000002402027981 */ /* 0x001ea4000c1e1b00 */
[----:B--2---:R-:W-:-:S04]  /*06c0*/  ISETP.NE.U32.AND P0, PT, R2, RZ, PT ;  /* 0x000000ff0200720c */ /* 0x004fc80003f05070 */
[----:B------:R-:W-:-:S13]  /*06d0*/  ISETP.NE.AND.EX P0, PT, R3, RZ, PT, P0 ;  /* 0x000000ff0300720c */ /* 0x000fda0003f05300 */
[----:B------:R-:W-:Y:S05]  /*06e0*/  @!P0 BRA `(.L_x_3) ;  /* 0x0000000000088947 */ /* 0x000fea0003800000 */
[----:B------:R1:W5:Y:S01]  /*06f0*/  LD.E R88, desc[UR36][R2.64] ;  /* 0x0000002402587980 */ /* 0x000362000c101900 */
[----:B------:R-:W-:Y:S05]  /*0700*/  BRA `(.L_x_4) ;  /* 0x0000000000247947 */ /* 0x000fea0003800000 */
.L_x_3:
[----:B------:R-:W-:Y:S02]  /*0710*/  ULDC.64 UR4, c[0x0][0x588] ;  /* 0x0001620000047ab9 */ /* 0x000fe40000000a00 */
[----:B------:R-:W-:-:S04]  /*0720*/  ISETP.NE.U32.AND P0, PT, RZ, UR4, PT ;  /* 0x00000004ff007c0c */ /* 0x000fc8000bf05070 */
[----:B------:R-:W-:-:S13]  /*0730*/  ISETP.NE.AND.EX P0, PT, RZ, UR5, PT, P0 ;  /* 0x00000005ff007c0c */ /* 0x000fda000bf05300 */
[----:B------:R-:W-:Y:S05]  /*0740*/  @!P0 BRA `(.L_x_5) ;  /* 0x00000000000c8947 */ /* 0x000fea0003800000 */
[----:B------:R-:W0:Y:S02]  /*0750*/  LDC.64 R88, c[0x0][0x588] ;  /* 0x00016200ff587b82 */ /* 0x000e240000000a00 */
[----:B0-----:R0:W5:Y:S01]  /*0760*/  LDG.E R88, desc[UR36][R88.64] ;  /* 0x0000002458587981 */ /* 0x001162000c1e1900 */
[----:B------:R-:W-:Y:S05]  /*0770*/  BRA `(.L_x_4) ;  /* 0x0000000000087947 */ /* 0x000fea0003800000 */
.L_x_5:
[----:B------:R-:W-:Y:S02]  /*0780*/  ULDC UR4, c[0x0][0x580] ;  /* 0x0001600000047ab9 */ /* 0x000fe40000000800 */
[----:B------:R-:W-:-:S07]  /*0790*/  IMAD.U32 R88, RZ, RZ, UR4 ;  /* 0x00000004ff587e24 */ /* 0x000fce000f8e00ff */
.L_x_4:
[----:B------:R-:W-:Y:S02]  /*07a0*/  ULDC.64 UR4, c[0x0][0x5a0] ;  /* 0x0001680000047ab9 */ /* 0x000fe40000000a00 */
[----:B------:R-:W-:-:S04]  /*07b0*/  ISETP.NE.U32.AND P0, PT, RZ, UR4, PT ;  /* 0x00000004ff007c0c */ /* 0x000fc8000bf05070 */
[----:B------:R-:W-:-:S13]  /*07c0*/  ISETP.NE.AND.EX P0, PT, RZ, UR5, PT, P0 ;  /* 0x00000005ff007c0c */ /* 0x000fda000bf05300 */
[----:B------:R-:W-:Y:S05]  /*07d0*/  @!P0 BRA `(.L_x_6) ;  /* 0x00000000001c8947 */ /* 0x000fea0003800000 */
[----:B-1----:R-:W1:Y:S02]  /*07e0*/  LDC.64 R2, c[0x0][0x5a0] ;  /* 0x00016800ff027b82 */ /* 0x002e640000000a00 */
[----:B-1----:R-:W2:Y:S02]  /*07f0*/  LDG.E.64 R2, desc[UR36][R2.64] ;  /* 0x0000002402027981 */ /* 0x002ea4000c1e1b00 */
[----:B--2---:R-:W-:-:S04]  /*0800*/  ISETP.NE.U32.AND P0, PT, R2, RZ, PT ;  /* 0x000000ff0200720c */ /* 0x004fc80003f05070 */
[----:B------:R-:W-:-:S13]  /*0810*/  ISETP.NE.AND.EX P0, PT, R3, RZ, PT, P0 ;  /* 0x000000ff0300720c */ /* 0x000fda0003f05300 */
[----:B------:R-:W-:Y:S05]  /*0820*/  @!P0 BRA `(.L_x_6) ;  /* 0x0000000000088947 */ /* 0x000fea0003800000 */
[----:B0-----:R2:W5:Y:S01]  /*0830*/  LD.E R89, desc[UR36][R2.64] ;  /* 0x0000002402597980 */ /* 0x001562000c101900 */
[----:B------:R-:W-:Y:S05]  /*0840*/  BRA `(.L_x_7) ;  /* 0x0000000000247947 */ /* 0x000fea0003800000 */
.L_x_6:
[----:B------:R-:W-:Y:S02]  /*0850*/  ULDC.64 UR4, c[0x0][0x590] ;  /* 0x0001640000047ab9 */ /* 0x000fe40000000a00 */
[----:B------:R-:W-:-:S04]  /*0860*/  ISETP.NE.U32.AND P0, PT, RZ, UR4, PT ;  /* 0x00000004ff007c0c */ /* 0x000fc8000bf05070 */
[----:B------:R-:W-:-:S13]  /*0870*/  ISETP.NE.AND.EX P0, PT, RZ, UR5, PT, P0 ;  /* 0x00000005ff007c0c */ /* 0x000fda000bf05300 */
[----:B------:R-:W-:Y:S05]  /*0880*/  @!P0 BRA `(.L_x_8) ;  /* 0x00000000000c8947 */ /* 0x000fea0003800000 */
[----:B-1----:R-:W0:Y:S02]  /*0890*/  LDC.64 R2, c[0x0][0x590] ;  /* 0x00016400ff027b82 */ /* 0x002e240000000a00 */
[----:B0-----:R0:W5:Y:S01]  /*08a0*/  LDG.E R89, desc[UR36][R2.64] ;  /* 0x0000002402597981 */ /* 0x001162000c1e1900 */
[----:B------:R-:W-:Y:S05]  /*08b0*/  BRA `(.L_x_7) ;  /* 0x0000000000087947 */ /* 0x000fea0003800000 */
.L_x_8:
[----:B------:R-:W-:Y:S02]  /*08c0*/  ULDC UR4, c[0x0][0x584] ;  /* 0x0001610000047ab9 */ /* 0x000fe40000000800 */
[----:B0-----:R-:W-:-:S07]  /*08d0*/  IMAD.U32 R89, RZ, RZ, UR4 ;  /* 0x00000004ff597e24 */ /* 0x001fce000f8e00ff */
.L_x_7:
[----:B012---:R-:W0:Y:S01]  /*08e0*/  LDC R2, c[0x0][0x65c] ;  /* 0x00019700ff027b82 */ /* 0x007e220000000800 */
[----:B------:R-:W1:Y:S01]  /*08f0*/  S2R R15, SR_CTAID.Y ;  /* 0x00000000000f7919 */ /* 0x000e620000002600 */
[----:B------:R-:W-:Y:S01]  /*0900*/  ULDC UR6, c[0x0][0x28c] ;  /* 0x0000a30000067ab9 */ /* 0x000fe20000000800 */
[----:B------:R-:W-:Y:S01]  /*0910*/  ISETP.NE.AND P0, PT, R7, 0x2, PT ;  /* 0x000000020700780c */ /* 0x000fe20003f05270 */
[----:B------:R-:W-:Y:S01]  /*0920*/  UIADD3 UR6, UR6, 0x1f, URZ ;  /* 0x0000001f06067890 */ /* 0x000fe2000fffe03f */
[----:B------:R-:W2:Y:S01]  /*0930*/  S2R R6, SR_CTAID.X ;  /* 0x0000000000067919 */ /* 0x000ea20000002500 */
[----:B------:R-:W-:Y:S01]  /*0940*/  UMOV UR38, URZ ;  /* 0x0000003f00267c82 */ /* 0x000fe20008000000 */
[----:B------:R-:W-:Y:S01]  /*0950*/  UMOV UR39, URZ ;  /* 0x0000003f00277c82 */ /* 0x000fe20008000000 */
[----:B------:R-:W-:Y:S01]  /*0960*/  USHF.R.S32.HI UR7, URZ, 0x1f, UR6 ;  /* 0x0000001f3f077899 */ /* 0x000fe20008011406 */
[----:B------:R-:W-:-:S03]  /*0970*/  ULDC.64 UR8, c[0x0][0x650] ;  /* 0x0001940000087ab9 */ /* 0x000fc60000000a00 */
[----:B------:R-:W-:-:S04]  /*0980*/  ULEA.HI UR7, UR7, UR6, URZ, 0x5 ;  /* 0x0000000607077291 */ /* 0x000fc8000f8f283f */
[----:B------:R-:W-:Y:S01]  /*0990*/  USHF.R.S32.HI UR40, URZ, 0x5, UR7 ;  /* 0x000000053f287899 */ /* 0x000fe20008011407 */
[----:B0-----:R-:W-:-:S13]  /*09a0*/  ISETP.NE.AND P1, PT, R2, 0x1, PT ;  /* 0x000000010200780c */ /* 0x001fda0003f25270 */
[----:B------:R-:W2:Y:S01]  /*09b0*/  @P1 LDC R17, c[0x0][0x10] ;  /* 0x00000400ff111b82 */ /* 0x000ea20000000800 */
[----:B-1----:R-:W-:Y:S02]  /*09c0*/  @P1 IMAD.MOV.U32 R8, RZ, RZ, R15 ;  /* 0x000000ffff081224 */ /* 0x002fe400078e000f */
[----:B------:R-:W-:Y:S02]  /*09d0*/  @P1 IMAD.MOV.U32 R9, RZ, RZ, RZ ;  /* 0x000000ffff091224 */ /* 0x000fe400078e00ff */
[----:B------:R-:W-:-:S03]  /*09e0*/  @P1 IMAD.MOV.U32 R7, RZ, RZ, RZ ;  /* 0x000000ffff071224 */ /* 0x000fc600078e00ff */
[----:B------:R-:W0:Y:S01]  /*09f0*/  @!P1 LDC R3, c[0x0][0xc] ;  /* 0x00000300ff039b82 */ /* 0x000e220000000800 */
[----:B------:R-:W-:Y:S01]  /*0a00*/  ULDC UR4, c[0x0][0xc] ;  /* 0x0000030000047ab9 */ /* 0x000fe20000000800 */
[----:B------:R-:W-:Y:S02]  /*0a10*/  ULDC UR5, c[0x0][0x10] ;  /* 0x0000040000057ab9 */ /* 0x000fe40000000800 */
[----:B------:R-:W-:-:S04]  /*0a20*/  UIMAD.WIDE.U32 UR4, UR4, UR5, URZ ;  /* 0x00000005040472a5 */ /* 0x000fc8000f8e003f */
[----:B------:R-:W1:Y:S01]  /*0a30*/  LDC R0, c[0x0][0x14] ;  /* 0x00000500ff007b82 */ /* 0x000e620000000800 */
[----:B--2---:R-:W-:-:S04]  /*0a40*/  @P1 IMAD.WIDE.U32 R16, R6, R17, R8 ;  /* 0x0000001106101225 */ /* 0x004fc800078e0008 */
[----:B------:R-:W-:Y:S02]  /*0a50*/  @P1 IMAD.IADD R17, R17, 0x1, R7 ;  /* 0x0000000111111824 */ /* 0x000fe400078e0207 */
[----:B------:R-:W-:Y:S02]  /*0a60*/  IMAD.MOV.U32 R7, RZ, RZ, RZ ;  /* 0x000000ffff077224 */ /* 0x000fe400078e00ff */
[----:B0-----:R-:W-:-:S04]  /*0a70*/  @!P1 IMAD.WIDE.U32 R8, R3, R15, R6 ;  /* 0x0000000f03089225 */ /* 0x001fc800078e0006 */
[----:B------:R-:W-:Y:S02]  /*0a80*/  @!P1 IMAD.MOV.U32 R16, RZ, RZ, R8 ;  /* 0x000000ffff109224 */ /* 0x000fe400078e0008 */
[----:B-1----:R-:W-:-:S04]  /*0a90*/  IMAD.WIDE.U32 R10, R0, UR4, RZ ;  /* 0x00000004000a7c25 */ /* 0x002fc8000f8e00ff */
[----:B------:R-:W-:Y:S01]  /*0aa0*/  IMAD R3, R0, UR5, RZ ;  /* 0x0000000500037c24 */ /* 0x000fe2000f8e02ff */
[----:B------:R0:W-:Y:S01]  /*0ab0*/  STL.64 [R1], R10 ;  /* 0x0000000a01007387 */ /* 0x0001e20000100a00 */
[----:B------:R-:W-:Y:S02]  /*0ac0*/  @!P1 IMAD.MOV.U32 R17, RZ, RZ, R9 ;  /* 0x000000ffff119224 */ /* 0x000fe400078e0009 */
[----:B------:R-:W-:Y:S01]  /*0ad0*/  IMAD.IADD R0, R11, 0x1, R3 ;  /* 0x000000010b007824 */ /* 0x000fe200078e0203 */
[----:B------:R-:W-:Y:S06]  /*0ae0*/  @P0 BRA `(.L_x_9) ;  /* 0x0000000000200947 */ /* 0x000fec0003800000 */
[----:B------:R-:W-:Y:S01]  /*0af0*/  UISETP.GE.U32.AND UP0, UPT, UR40, 0x3, UPT ;  /* 0x000000032800788c */ /* 0x000fe2000bf06070 */
[----:B------:R-:W-:Y:S01]  /*0b00*/  IADD3 R16, P0, R16, R10, RZ ;  /* 0x0000000a10107210 */ /* 0x000fe20007f1e0ff */
[----:B------:R-:W-:Y:S01]  /*0b10*/  UIMAD.WIDE.U32 UR4, UR40, -0x55555555, URZ ;  /* 0xaaaaaaab280478a5 */ /* 0x000fe2000f8e003f */
[----:B------:R-:W-:-:S03]  /*0b20*/  UMOV UR39, URZ ;  /* 0x0000003f00277c82 */ /* 0x000fc60008000000 */
[----:B------:R-:W-:Y:S01]  /*0b30*/  USHF.R.U32.HI UR4, URZ, 0x1, UR5 ;  /* 0x000000013f047899 */ /* 0x000fe20008011605 */
[----:B------:R-:W-:-:S03]  /*0b40*/  IMAD.X R17, R0, 0x1, R17, P0 ;  /* 0x0000000100117824 */ /* 0x000fc600000e0611 */
[----:B------:R-:W-:Y:S02]  /*0b50*/  UIMAD UR38, UR4, -0x3, UR40 ;  /* 0xfffffffd042678a4 */ /* 0x000fe4000f8e0228 */
[----:B------:R-:W-:-:S12]  /*0b60*/  @UP0 ULOP3.LUT UR39, UR4, 0x1, URZ, 0xc0, !UPT ;  /* 0x0000000104270892 */ /* 0x000fd8000f8ec03f */
.L_x_9:
[----:B------:R-:W-:Y:S01]  /*0b70*/  ISETP.GE.U32.AND P0, PT, R16, UR8, PT ;  /* 0x0000000810007c0c */ /* 0x000fe2000bf06070 */
[----:B------:R-:W-:Y:S01]  /*0b80*/  IMAD.MOV.U32 R22, RZ, RZ, -0x1 ;  /* 0xffffffffff167424 */ /* 0x000fe200078e00ff */
[----:B------:R-:W-:Y:S01]  /*0b90*/  PRMT R3, RZ, 0x7610, R3 ;  /* 0x00007610ff037816 */ /* 0x000fe20000000003 */
[----:B------:R-:W-:Y:S01]  /*0ba0*/  IMAD.MOV.U32 R18, RZ, RZ, -0x1 ;  /* 0xffffffffff127424 */ /* 0x000fe200078e00ff */
[----:B------:R-:W-:Y:S01]  /*0bb0*/  ISETP.GE.U32.AND.EX P0, PT, R17, UR9, PT, P0 ;  /* 0x0000000911007c0c */ /* 0x000fe2000bf06100 */
[----:B------:R-:W-:-:S12]  /*0bc0*/  IMAD.MOV.U32 R19, RZ, RZ, -0x1 ;  /* 0xffffffffff137424 */ /* 0x000fd800078e00ff */
[----:B------:R-:W-:Y:S05]  /*0bd0*/  @P0 BRA `(.L_x_10) ;  /* 0x0000000400580947 */ /* 0x000fea0003800000 */
[----:B------:R-:W1:Y:S01]  /*0be0*/  LDC.64 R20, c[0x0][0x628] ;  /* 0x00018a00ff147b82 */ /* 0x000e620000000a00 */
[----:B------:R-:W-:Y:S02]  /*0bf0*/  IMAD.MOV.U32 R8, RZ, RZ, R16 ;  /* 0x000000ffff087224 */ /* 0x000fe400078e0010 */
[----:B------:R-:W-:-:S05]  /*0c00*/  IMAD.MOV.U32 R9, RZ, RZ, R17 ;  /* 0x000000ffff097224 */ /* 0x000fca00078e0011 */
[----:B------:R-:W2:Y:S08]  /*0c10*/  LDC R18, c[0x0][0x630] ;  /* 0x00018c00ff127b82 */ /* 0x000eb00000000800 */
[----:B------:R-:W3:Y:S01]  /*0c20*/  LDC.64 R24, c[0x0][0x620] ;  /* 0x00018800ff187b82 */ /* 0x000ee20000000a00 */
[----:B-1----:R-:W-:-:S04]  /*0c30*/  ISETP.NE.U32.AND P0, PT, R20, RZ, PT ;  /* 0x000000ff1400720c */ /* 0x002fc80003f05070 */
[----:B------:R-:W-:-:S13]  /*0c40*/  ISETP.NE.AND.EX P0, PT, R21, RZ, PT, P0 ;  /* 0x000000ff1500720c */ /* 0x000fda0003f05300 */
[----:B--23--:R-:W-:Y:S05]  /*0c50*/  @!P0 BRA `(.L_x_11) ;  /* 0x0000000000288947 */ /* 0x00cfea0003800000 */
[----:B------:R-:W1:Y:S02]  /*0c60*/  LDC R3, c[0x0][0x634] ;  /* 0x00018d00ff037b82 */ /* 0x000e640000000800 */
[----:B-1----:R-:W-:-:S05]  /*0c70*/  IADD3 R3, P0, R16, R3, RZ ;  /* 0x0000000310037210 */ /* 0x002fca0007f1e0ff */
[----:B------:R-:W-:-:S04]  /*0c80*/  IMAD.X R19, RZ, RZ, R17, P0 ;  /* 0x000000ffff137224 */ /* 0x000fc800000e0611 */
[----:B------:R-:W-:-:S04]  /*0c90*/  IMAD.WIDE.U32 R8, R19, R20, RZ ;  /* 0x0000001413087225 */ /* 0x000fc800078e00ff */
[----:B0-----:R-:W-:-:S04]  /*0ca0*/  IMAD.WIDE.U32 R10, P0, R3, R21, R8 ;  /* 0x00000015030a7225 */ /* 0x001fc80007800008 */
[----:B------:R-:W-:-:S04]  /*0cb0*/  IMAD.WIDE.U32 R8, R3, R20, RZ ;  /* 0x0000001403087225 */ /* 0x000fc800078e00ff */
[----:B------:R-:W-:Y:S01]  /*0cc0*/  IMAD.X R13, RZ, RZ, RZ, P0 ;  /* 0x000000ffff0d7224 */ /* 0x000fe200000e06ff */
[----:B------:R-:W-:Y:S01]  /*0cd0*/  IADD3 RZ, P0, R9, R10, RZ ;  /* 0x0000000a09ff7210 */ /* 0x000fe20007f1e0ff */
[----:B------:R-:W-:-:S04]  /*0ce0*/  IMAD.MOV.U32 R12, RZ, RZ, R11 ;  /* 0x000000ffff0c7224 */ /* 0x000fc800078e000b */
[----:B------:R-:W-:-:S08]  /*0cf0*/  IMAD.WIDE.U32.X R8, R19, R21, R12, P0 ;  /* 0x0000001513087225 */ /* 0x000fd000000e040c */
.L_x_11:
[-CC-:B------:R-:W-:Y:S01]  /*0d00*/  SHF.R.U64 R30, R8, R18.reuse, R9.reuse ;  /* 0x00000012081e7219 */ /* 0x180fe20000001209 */
[----:B------:R-:W1:Y:S01]  /*0d10*/  LDC R12, c[0x0][0x618] ;  /* 0x00018600ff0c7b82 */ /* 0x000e620000000800 */
[----:B------:R-:W-:Y:S01]  /*0d20*/  SHF.R.U32.HI R7, RZ, R18, R9 ;  /* 0x00000012ff077219 */ /* 0x000fe20000011609 */
[----:B------:R-:W-:Y:S01]  /*0d30*/  ULDC UR4, c[0x0][0x150] ;  /* 0x0000540000047ab9 */ /* 0x000fe20000000800 */
[----:B0-----:R-:W-:Y:S02]  /*0d40*/  IADD3 R11, P0, RZ, -R30, RZ ;  /* 0x8000001eff0b7210 */ /* 0x001fe40007f1e0ff */
[----:B------:R-:W-:-:S03]  /*0d50*/  I2FP.F32.U32 R3, R6 ;  /* 0x0000000600037245 */ /* 0x000fc60000201000 */
[----:B------:R-:W0:Y:S01]  /*0d60*/  LDC.64 R26, c[0x0][0x640] ;  /* 0x00019000ff1a7b82 */ /* 0x000e220000000a00 */
[----:B------:R-:W-:Y:S02]  /*0d70*/  IMAD.X R13, RZ, RZ, ~R7, P0 ;  /* 0x000000ffff0d7224 */ /* 0x000fe400000e0e07 */
[----:B------:R-:W-:Y:S01]  /*0d80*/  FMUL R3, R3, UR4 ;  /* 0x0000000403037c20 */ /* 0x000fe20008400000 */
[----:B------:R-:W-:Y:S01]  /*0d90*/  IMAD.WIDE.U32 R8, R11, R24, R16 ;  /* 0x000000180b087225 */ /* 0x000fe200078e0010 */
[----:B------:R-:W-:-:S03]  /*0da0*/  ULDC UR4, c[0x0][0x154] ;  /* 0x0000550000047ab9 */ /* 0x000fc60000000800 */
[----:B------:R-:W-:Y:S01]  /*0db0*/  IMAD R10, R13, R24, RZ ;  /* 0x000000180d0a7224 */ /* 0x000fe200078e02ff */
[----:B------:R-:W2:Y:S01]  /*0dc0*/  LDC R7, c[0x0][0x144] ;  /* 0x00005100ff077b82 */ /* 0x000ea20000000800 */
[----:B------:R-:W3:Y:S02]  /*0dd0*/  F2I.U32.TRUNC.NTZ R3, R3 ;  /* 0x0000000300037305 */ /* 0x000ee4000020f000 */
[----:B------:R-:W-:-:S04]  /*0de0*/  IMAD R11, R11, R25, R10 ;  /* 0x000000190b0b7224 */ /* 0x000fc800078e020a */
[----:B------:R-:W-:Y:S01]  /*0df0*/  IMAD.IADD R9, R9, 0x1, R11 ;  /* 0x0000000109097824 */ /* 0x000fe200078e020b */
[----:B------:R-:W4:Y:S01]  /*0e00*/  LDC R18, c[0x0][0x608] ;  /* 0x00018200ff127b82 */ /* 0x000f220000000800 */
[----:B------:R-:W-:-:S03]  /*0e10*/  IMAD.MOV.U32 R11, RZ, RZ, -0x1 ;  /* 0xffffffffff0b7424 */ /* 0x000fc600078e00ff */
[-C--:B-1----:R-:W-:Y:S02]  /*0e20*/  SHF.R.U64 R22, R8, R12.reuse, R9 ;  /* 0x0000000c08167219 */ /* 0x082fe40000001209 */
[----:B------:R-:W-:Y:S02]  /*0e30*/  I2FP.F32.U32 R8, R15 ;  /* 0x0000000f00087245 */ /* 0x000fe40000201000 */
[----:B------:R-:W1:Y:S01]  /*0e40*/  LDC R24, c[0x0][0x658] ;  /* 0x00019600ff187b82 */ /* 0x000e620000000800 */
[----:B0-----:R-:W-:Y:S01]  /*0e50*/  ISETP.NE.U32.AND P0, PT, R26, RZ, PT ;  /* 0x000000ff1a00720c */ /* 0x001fe20003f05070 */
[----:B---3--:R-:W-:Y:S01]  /*0e60*/  IMAD.MOV R10, RZ, RZ, -R3 ;  /* 0x000000ffff0a7224 */ /* 0x008fe200078e0a03 */
[----:B------:R-:W-:Y:S01]  /*0e70*/  SHF.R.U32.HI R9, RZ, R12, R9 ;  /* 0x0000000cff097219 */ /* 0x000fe20000011609 */
[----:B------:R-:W-:Y:S01]  /*0e80*/  FMUL R8, R8, UR4 ;  /* 0x0000000408087c20 */ /* 0x000fe20008400000 */
[----:B------:R-:W-:-:S03]  /*0e90*/  ISETP.NE.AND.EX P0, PT, R27, RZ, PT, P0 ;  /* 0x000000ff1b00720c */ /* 0x000fc60003f05300 */
[----:B------:R-:W0:Y:S01]  /*0ea0*/  LDC R20, c[0x0][0x148] ;  /* 0x00005200ff147b82 */ /* 0x000e220000000800 */
[----:B--2---:R-:W-:-:S07]  /*0eb0*/  IMAD R3, R7, R10, R6 ;  /* 0x0000000a07037224 */ /* 0x004fce00078e0206 */
[----:B------:R-:W2:Y:S01]  /*0ec0*/  LDC R21, c[0x0][0x600] ;  /* 0x00018000ff157b82 */ /* 0x000ea20000000800 */
[-CC-:B----4-:R-:W-:Y:S02]  /*0ed0*/  SHF.R.U64 R32, R22, R18.reuse, R9.reuse ;  /* 0x0000001216207219 */ /* 0x190fe40000001209 */
[----:B------:R-:W-:Y:S01]  /*0ee0*/  SHF.R.U32.HI R7, RZ, R18, R9 ;  /* 0x00000012ff077219 */ /* 0x000fe20000011609 */
[----:B------:R-:W-:Y:S01]  /*0ef0*/  IMAD.MOV.U32 R9, RZ, RZ, 0x1 ;  /* 0x00000001ff097424 */ /* 0x000fe200078e00ff */
[----:B------:R3:W4:Y:S03]  /*0f00*/  F2I.U32.TRUNC.NTZ R18, R8 ;  /* 0x0000000800127305 */ /* 0x000726000020f000 */
[----:B------:R-:W0:Y:S01]  /*0f10*/  LDC R25, c[0x0][0x648] ;  /* 0x00019200ff197b82 */ /* 0x000e220000000800 */
[-C--:B-1----:R-:W-:Y:S02]  /*0f20*/  SHF.L.U32 R6, R11, R24.reuse, RZ ;  /* 0x000000180b067219 */ /* 0x082fe400000006ff */
[----:B------:R-:W-:-:S02]  /*0f30*/  SHF.R.U64 R34, R32, R24, R7 ;  /* 0x0000001820227219 */ /* 0x000fc40000001207 */
[----:B------:R-:W-:Y:S02]  /*0f40*/  LOP3.LUT R13, RZ, R6, RZ, 0x33, !PT ;  /* 0x00000006ff0d7212 */ /* 0x000fe400078e33ff */
[-C--:B------:R-:W-:Y:S01]  /*0f50*/  SHF.R.U32.HI R7, RZ, R24.reuse, R7 ;  /* 0x00000018ff077219 */ /* 0x080fe20000011607 */
[----:B------:R-:W1:Y:S01]  /*0f60*/  LDC R29, c[0x0][0x638] ;  /* 0x00018e00ff1d7b82 */ /* 0x000e620000000800 */
[----:B------:R-:W-:Y:S01]  /*0f70*/  SHF.L.U32 R12, R9, R24, RZ ;  /* 0x00000018090c7219 */ /* 0x000fe200000006ff */
[----:B------:R-:W-:-:S06]  /*0f80*/  IMAD.MOV.U32 R6, RZ, RZ, R34 ;  /* 0x000000ffff067224 */ /* 0x000fcc00078e0022 */
[----:B------:R-:W0:Y:S01]  /*0f90*/  LDC R28, c[0x0][0x610] ;  /* 0x00018400ff1c7b82 */ /* 0x000e220000000800 */
[----:B---34-:R-:W-:Y:S05]  /*0fa0*/  @!P0 BRA `(.L_x_12) ;  /* 0x0000000000288947 */ /* 0x018fea0003800000 */
[----:B------:R-:W3:Y:S02]  /*0fb0*/  LDC R11, c[0x0][0x64c] ;  /* 0x00019300ff0b7b82 */ /* 0x000ee40000000800 */
[----:B---3--:R-:W-:-:S05]  /*0fc0*/  IADD3 R11, P0, R34, R11, RZ ;  /* 0x0000000b220b7210 */ /* 0x008fca0007f1e0ff */
[----:B------:R-:W-:-:S04]  /*0fd0*/  IMAD.X R19, RZ, RZ, R7, P0 ;  /* 0x000000ffff137224 */ /* 0x000fc800000e0607 */
[----:B------:R-:W-:-:S04]  /*0fe0*/  IMAD.WIDE.U32 R6, R19, R26, RZ ;  /* 0x0000001a13067225 */ /* 0x000fc800078e00ff */
[----:B------:R-:W-:-:S04]  /*0ff0*/  IMAD.WIDE.U32 R8, P0, R11, R27, R6 ;  /* 0x0000001b0b087225 */ /* 0x000fc80007800006 */
[----:B------:R-:W-:-:S04]  /*1000*/  IMAD.WIDE.U32 R6, R11, R26, RZ ;  /* 0x0000001a0b067225 */ /* 0x000fc800078e00ff */
[----:B------:R-:W-:Y:S01]  /*1010*/  IMAD.X R11, RZ, RZ, RZ, P0 ;  /* 0x000000ffff0b7224 */ /* 0x000fe200000e06ff */
[----:B------:R-:W-:Y:S01]  /*1020*/  IADD3 RZ, P0, R7, R8, RZ ;  /* 0x0000000807ff7210 */ /* 0x000fe20007f1e0ff */
[----:B------:R-:W-:-:S04]  /*1030*/  IMAD.MOV.U32 R10, RZ, RZ, R9 ;  /* 0x000000ffff0a7224 */ /* 0x000fc800078e0009 */
[----:B------:R-:W-:-:S08]  /*1040*/  IMAD.WIDE.U32.X R6, R19, R27, R10, P0 ;  /* 0x0000001b13067225 */ /* 0x000fd000000e040a */
.L_x_12:
[----:B0-----:R-:W-:Y:S01]  /*1050*/  SHF.R.U64 R6, R6, R25, R7 ;  /* 0x0000001906067219 */ /* 0x001fe20000001207 */
[----:B--2---:R-:W-:Y:S01]  /*1060*/  VIADD R7, R21, 0xffffffff ;  /* 0xffffffff15077836 */ /* 0x004fe20000000000 */
[----:B------:R-:W-:Y:S01]  /*1070*/  LOP3.LUT R13, R32, R13, RZ, 0xc0, !PT ;  /* 0x0000000d200d7212 */ /* 0x000fe200078ec0ff */
[----:B------:R-:W-:Y:S02]  /*1080*/  IMAD.MOV R18, RZ, RZ, -R18 ;  /* 0x000000ffff127224 */ /* 0x000fe400078e0a12 */
[----:B------:R-:W-:Y:S01]  /*1090*/  IMAD.MOV R8, RZ, RZ, -R6 ;  /* 0x000000ffff087224 */ /* 0x000fe200078e0a06 */
[----:B------:R-:W-:Y:S01]  /*10a0*/  LOP3.LUT R7, R22, R7, RZ, 0xc0, !PT ;  /* 0x0000000716077212 */ /* 0x000fe200078ec0ff */
[----:B------:R-:W-:Y:S02]  /*10b0*/  IMAD R12, R12, R6, R13 ;  /* 0x000000060c0c7224 */ /* 0x000fe400078e020d */
[----:B------:R-:W-:Y:S02]  /*10c0*/  @P1 IMAD R3, R20, R18, R15 ;  /* 0x0000001214031224 */ /* 0x000fe400078e020f */
[----:B-1----:R-:W-:-:S02]  /*10d0*/  IMAD R6, R8, R29, R34 ;  /* 0x0000001d08067224 */ /* 0x002fc400078e0222 */
[----:B------:R-:W-:Y:S02]  /*10e0*/  IMAD R22, R12, R28, R3 ;  /* 0x0000001c0c167224 */ /* 0x000fe400078e0203 */
[----:B------:R-:W-:Y:S02]  /*10f0*/  IMAD R7, R6, R21, R7 ;  /* 0x0000001506077224 */ /* 0x000fe400078e0207 */
[----:B------:R-:W-:Y:S02]  /*1100*/  IMAD.MOV.U32 R3, RZ, RZ, 0x1 ;  /* 0x00000001ff037424 */ /* 0x000fe400078e00ff */
[----:B------:R-:W-:Y:S01]  /*1110*/  IMAD.MOV.U32 R19, RZ, RZ, R30 ;  /* 0x000000ffff137224 */ /* 0x000fe200078e001e */
[----:B------:R-:W-:Y:S02]  /*1120*/  SEL R18, R7, R22, !P1 ;  /* 0x0000001607127207 */ /* 0x000fe40004800000 */
[----:B------:R-:W-:-:S07]  /*1130*/  SEL R22, R22, R7, !P1 ;  /* 0x0000000716167207 */ /* 0x000fce0004800000 */
.L_x_10:
[----:B------:R-:W-:Y:S05]  /*1140*/  @!P2 BRA `(.L_x_13) ;  /* 0x000000480064a947 */ /* 0x000fea0003800000 */
[----:B------:R-:W-:-:S13]  /*1150*/  ISETP.GT.U32.AND P0, PT, R31, 0x1, PT ;  /* 0x000000011f00780c */ /* 0x000fda0003f04070 */
[----:B------:R-:W-:Y:S05]  /*1160*/  @P0 EXIT ;  /* 0x000000000000094d */ /* 0x000fea0003800000 */
.L_x_14:
[----:B------:R-:W-:-:S08]  /*1170*/  NOP ;  /* 0x0000000000007918 */ /* 0x000fd00000000000 */
[----:B------:R-:W1:Y:S02]  /*1180*/  USETMAXREG.TRY_ALLOC.CTAPOOL UP0, 0xe8 ;  /* 0x000000e8000079c8 */ /* 0x000e640008000600 */
[----:B-1----:R-:W-:-:S13]  /*1190*/  PLOP3.LUT P0, PT, PT, PT, UP0, 0x80, 0x0 ;  /* 0x000000000000781c */ /* 0x002fda0003f0f008 */
[----:B------:R-:W-:Y:S05]  /*11a0*/  @!P0 BRA `(.L_x_14) ;  /* 0xfffffffc00f08947 */ /* 0x000fea000383ffff */
[----:B------:R-:W-:-:S13]  /*11b0*/  LOP3.LUT P0, RZ, R3, 0xff, RZ, 0xc0, !PT ;  /* 0x000000ff03ff7812 */ /* 0x000fda000780c0ff */
[----:B------:R-:W-:Y:S05]  /*11c0*/  @!P0 EXIT ;  /* 0x000000000000894d */ /* 0x000fea0003800000 */
[----:B------:R-:W2:Y:S01]  /*11d0*/  LDL.64 R8, [R1] ;  /* 0x0000000001087983 */ /* 0x000ea20000100a00 */
[----:B------:R-:W-:Y:S01]  /*11e0*/  SHF.R.S32.HI R4, RZ, 0x1f, R5 ;  /* 0x0000001fff047819 */ /* 0x000fe20000011405 */
[----:B------:R-:W1:Y:S01]  /*11f0*/  S2UR UR4, SR_CgaCtaId ;  /* 0x00000000000479c3 */ /* 0x000e620000008800 */
[----:B------:R-:W-:Y:S01]  /*1200*/  UISETP.LT.AND UP0, UPT, UR40, 0x1, UPT ;  /* 0x000000012800788c */ /* 0x000fe2000bf01270 */
[----:B------:R-:W-:Y:S01]  /*1210*/  LOP3.LUT R102, R23, 0x1, RZ, 0xfc, !PT ;  /* 0x0000000117667812 */ /* 0x000fe200078efcff */
[----:B------:R-:W-:Y:S01]  /*1220*/  UIADD3 UR5, UR43, -0x1, URZ ;  /* 0xffffffff2b057890 */ /* 0x000fe2000fffe03f */
[CC--:B------:R-:W-:Y:S01]  /*1230*/  LEA.HI R3, R4.reuse, R5.reuse, RZ, 0x2 ;  /* 0x0000000504037211 */ /* 0x0c0fe200078f10ff */
[----:B------:R-:W-:Y:S01]  /*1240*/  USEL UR42, UR40, 0x1, UP0 ;  /* 0x00000001282a7887 */ /* 0x000fe20008000000 */
[----:B------:R-:W-:Y:S01]  /*1250*/  LEA.HI R4, R4, R5, RZ, 0x5 ;  /* 0x0000000504047211 */ /* 0x000fe200078f28ff */
[----:B------:R-:W-:Y:S01]  /*1260*/  UMOV UR41, 0x400 ;  /* 0x0000040000297882 */ /* 0x000fe20000000000 */
[--C-:B------:R-:W-:Y:S01]  /*1270*/  SHF.R.S32.HI R90, RZ, 0x2, R3.reuse ;  /* 0x00000002ff5a7819 */ /* 0x100fe20000011403 */
[----:B------:R-:W3:Y:S01]  /*1280*/  LDC R96, c[0x0][0x658] ;  /* 0x00019600ff607b82 */ /* 0x000ee20000000800 */
[----:B------:R-:W-:Y:S01]  /*1290*/  SHF.R.S32.HI R7, RZ, 0x1f, R3 ;  /* 0x0000001fff077819 */ /* 0x000fe20000011403 */
[----:B------:R-:W-:Y:S01]  /*12a0*/  UISETP.NE.AND UP0, UPT, UR5, URZ, UPT ;  /* 0x0000003f0500728c */ /* 0x000fe2000bf05270 */
[----:B------:R-:W-:Y:S01]  /*12b0*/  LOP3.LUT R6, R3, 0xfffffffc, RZ, 0xc0, !PT ;  /* 0xfffffffc03067812 */ /* 0x000fe200078ec0ff */
[----:B------:R-:W-:Y:S01]  /*12c0*/  ULDC UR6, c[0x0][0x284] ;  /* 0x0000a10000067ab9 */ /* 0x000fe20000000800 */
[----:B------:R-:W-:Y:S01]  /*12d0*/  LEA.HI R7, R7, R90, RZ, 0x3 ;  /* 0x0000005a07077211 */ /* 0x000fe200078f18ff */
[----:B------:R-:W-:Y:S01]  /*12e0*/  USHF.L.U32 UR45, UR40, 0x1, URZ ;  /* 0x00000001282d7899 */ /* 0x000fe2000800063f */
[----:B------:R-:W-:Y:S01]  /*12f0*/  SHF.R.S32.HI R3, RZ, 0x5, R4 ;  /* 0x00000005ff037819 */ /* 0x000fe20000011404 */
[----:B------:R-:W4:Y:S01]  /*1300*/  LDC.64 R94, c[0x0][0x5c8] ;  /* 0x00017200ff5e7b82 */ /* 0x000f220000000a00 */
[----:B------:R-:W-:Y:S01]  /*1310*/  LOP3.LUT R7, R7, 0xfffffff8, RZ, 0xc0, !PT ;  /* 0xfffffff807077812 */ /* 0x000fe200078ec0ff */
[----:B------:R-:W-:Y:S01]  /*1320*/  IMAD.IADD R6, R5, 0x1, -R6 ;  /* 0x0000000105067824 */ /* 0x000fe200078e0a06 */
[----:B------:R-:W-:Y:S01]  /*1330*/  UIADD3 UR42, -UR42, UR40, URZ ;  /* 0x000000282a2a7290 */ /* 0x000fe2000fffe13f */
[----:B------:R-:W-:-:S02]  /*1340*/  IMAD.MOV.U32 R5, RZ, RZ, 0x1 ;  /* 0x00000001ff057424 */ /* 0x000fc400078e00ff */
[----:B------:R-:W-:Y:S01]  /*1350*/  IMAD.IADD R90, R90, 0x1, -R7 ;  /* 0x000000015a5a7824 */ /* 0x000fe200078e0a07 */
[----:B-1----:R-:W-:Y:S01]  /*1360*/  ULEA UR41, UR4, UR41, 0x18 ;  /* 0x0000002904297291 */ /* 0x002fe2000f8ec03f */
[----:B------:R-:W1:Y:S01]  /*1370*/  LDC R97, c[0x0][0x288] ;  /* 0x0000a200ff617b82 */ /* 0x000e620000000800 */
[----:B------:R-:W-:Y:S01]  /*1380*/  USHF.L.U32 UR4, UR5, 0x3, URZ ;  /* 0x0000000305047899 */ /* 0x000fe2000800063f */
[--C-:B------:R-:W-:Y:S01]  /*1390*/  IMAD R101, R3, -0x10, -R90.reuse ;  /* 0xfffffff003657824 */ /* 0x100fe200078e0a5a */
[--C-:B------:R-:W-:Y:S01]  /*13a0*/  SHF.R.S32.HI R91, RZ, 0x1f, R90.reuse ;  /* 0x0000001fff5b7819 */ /* 0x100fe2000001145a */
[----:B------:R-:W-:Y:S01]  /*13b0*/  USEL UR5, URZ, 0x1, UP0 ;  /* 0x000000013f057887 */ /* 0x000fe20008000000 */
[----:B------:R-:W-:Y:S01]  /*13c0*/  IMAD.SHL.U32 R92, R6, 0x2, RZ ;  /* 0x00000002065c7824 */ /* 0x000fe200078e00ff */
[----:B------:R-:W-:Y:S01]  /*13d0*/  UIADD3 UR46, UR41, 0x40, URZ ;  /* 0x00000040292e7890 */ /* 0x000fe2000fffe03f */
[----:B------:R-:W-:Y:S01]  /*13e0*/  VIADD R101, R101, UR6 ;  /* 0x0000000665657c36 */ /* 0x000fe20008000000 */
[----:B------:R-:W0:Y:S01]  /*13f0*/  LDC R99, c[0x0][0x600] ;  /* 0x00018000ff637b82 */ /* 0x000e220000000800 */
[----:B------:R-:W-:Y:S01]  /*1400*/  IMAD.WIDE R90, R3, 0x10, R90 ;  /* 0x00000010035a7825 */ /* 0x000fe200078e025a */
[----:B------:R-:W-:Y:S01]  /*1410*/  ULOP3.LUT UR4, UR4, 0x8, URZ, 0xc0, !UPT ;  /* 0x0000000804047892 */ /* 0x000fe2000f8ec03f */
[----:B------:R-:W-:Y:S01]  /*1420*/  SHF.R.S32.HI R93, RZ, 0x1f, R92 ;  /* 0x0000001fff5d7819 */ /* 0x000fe2000001145c */
[----:B------:R-:W-:Y:S01]  /*1430*/  ULEA UR43, UR43, UR46, 0x3 ;  /* 0x0000002e2b2b7291 */ /* 0x000fe2000f8e183f */
[----:B------:R-:W-:Y:S01]  /*1440*/  IMAD.MOV.U32 R3, RZ, RZ, -0x1 ;  /* 0xffffffffff037424 */ /* 0x000fe200078e00ff */
[----:B------:R-:W-:Y:S01]  /*1450*/  ULOP3.LUT UR47, UR4, 0x8, URZ, 0x3c, !UPT ;  /* 0x00000008042f7892 */ /* 0x000fe2000f8e3c3f */
[----:B------:R-:W-:Y:S01]  /*1460*/  IMAD.U32 R103, RZ, RZ, UR5 ;  /* 0x00000005ff677e24 */ /* 0x000fe2000f8e00ff */
[C---:B----4-:R-:W-:Y:S01]  /*1470*/  SHF.L.U64.HI R95, R94.reuse, 0x3, R95 ;  /* 0x000000035e5f7819 */ /* 0x050fe2000001025f */
[----:B------:R-:W-:Y:S01]  /*1480*/  IMAD.SHL.U32 R94, R94, 0x8, RZ ;  /* 0x000000085e5e7824 */ /* 0x000fe200078e00ff */
[-C--:B---3--:R-:W-:Y:S01]  /*1490*/  SHF.L.U32 R3, R3, R96.reuse, RZ ;  /* 0x0000006003037219 */ /* 0x088fe200000006ff */
[----:B------:R-:W-:Y:S01]  /*14a0*/  ULOP3.LUT UR44, UR4, 0x18, URZ, 0x3c, !UPT ;  /* 0x00000018042c7892 */ /* 0x000fe2000f8e3c3f */
[----:B------:R-:W-:-:S02]  /*14b0*/  SHF.L.U32 R96, R5, R96, RZ ;  /* 0x0000006005607219 */ /* 0x000fc400000006ff */
[----:B------:R-:W-:Y:S01]  /*14c0*/  LOP3.LUT R100, RZ, R3, RZ, 0x33, !PT ;  /* 0x00000003ff647212 */ /* 0x000fe200078e33ff */
[----:B-1----:R-:W-:Y:S02]  /*14d0*/  IMAD R97, R6, -0x2, R97 ;  /* 0xfffffffe06617824 */ /* 0x002fe400078e0261 */
[----:B0-----:R-:W-:Y:S01]  /*14e0*/  VIADD R99, R99, 0xffffffff ;  /* 0xffffffff63637836 */ /* 0x001fe20000000000 */
[----:B--2---:R-:W-:-:S07]  /*14f0*/  SHF.L.U64.HI R98, R8, 0x1, R0 ;  /* 0x0000000108627819 */ /* 0x004fce0000010200 */
.L_x_162:
[----:B------:R-:W-:-:S04]  /*1500*/  SHF.L.U32 R0, R103, 0x1f, RZ ;  /* 0x0000001f67007819 */ /* 0x000fc800000006ff */
[----:B------:R-:W0:Y:S02]  /*1510*/  SYNCS.PHASECHK.TRANS64.TRYWAIT P0, [UR43+-0x8], R0 ;  /* 0xfffff800ff0075a7 */ /* 0x000e24000800016b */
[----:B01-34-:R-:W-:Y:S05]  /*1520*/  @!P0 BRA `(.L_x_15) ;  /* 0x0000005400308947 */ /* 0x01bfea0003800000 */
.L_x_183:
[----:B------:R-:W-:Y:S02]  /*1530*/  ULDC UR4, c[0x0][0x28c] ;  /* 0x0000a30000047ab9 */ /* 0x000fe40000000800 */
[----:B------:R-:W-:-:S13]  /*1540*/  ISETP.LT.AND P0, PT, RZ, UR4, PT ;  /* 0x00000004ff007c0c */ /* 0x000fda000bf01270 */
[----:B------:R-:W-:Y:S05]  /*1550*/  @P0 BRA `(.L_x_16) ;  /* 0x0000000000400947 */ /* 0x000fea0003800000 */
[----:B0-----:R-:W-:Y:S01]  /*1560*/  MOV R0, 0x0 ;  /* 0x0000000000007802 */ /* 0x001fe20000000f00 */
[----:B------:R-:W-:Y:S01]  /*1570*/  ULDC.64 UR4, c[0x4][0x68] ;  /* 0x01001a0000047ab9 */ /* 0x000fe20000000a00 */
[----:B------:R-:W-:Y:S01]  /*1580*/  ULDC.64 UR6, c[0x4][0x8] ;  /* 0x0100020000067ab9 */ /* 0x000fe20000000a00 */
[----:B------:R-:W-:Y:S01]  /*1590*/  IMAD.U32 R4, RZ, RZ, UR4 ;  /* 0x00000004ff047e24 */ /* 0x000fe2000f8e00ff */
[----:B------:R0:W1:Y:S01]  /*15a0*/  LDC.64 R14, c[0x4][R0] ;  /* 0x01000000000e7b82 */ /* 0x0000620000000a00 */
[----:B------:R-:W-:Y:S01]  /*15b0*/  IMAD.U32 R5, RZ, RZ, UR5 ;  /* 0x00000005ff057e24 */ /* 0x000fe2000f8e00ff */
[----:B------:R-:W-:Y:S01]  /*15c0*/  ULDC.64 UR4, c[0x4][0x70] ;  /* 0x01001c0000047ab9 */ /* 0x000fe20000000a00 */
[----:B------:R-:W-:Y:S02]  /*15d0*/  IMAD.U32 R10, RZ, RZ, UR6 ;  /* 0x00000006ff0a7e24 */ /* 0x000fe4000f8e00ff */
[----:B------:R-:W-:Y:S02]  /*15e0*/  IMAD.U32 R6, RZ, RZ, UR4 ;  /* 0x00000004ff067e24 */ /* 0x000fe4000f8e00ff */
[----:B------:R-:W-:-:S02]  /*15f0*/  IMAD.U32 R7, RZ, RZ, UR5 ;  /* 0x00000005ff077e24 */ /* 0x000fc4000f8e00ff */
[----:B------:R-:W-:Y:S02]  /*1600*/  IMAD.U32 R11, RZ, RZ, UR7 ;  /* 0x00000007ff0b7e24 */ /* 0x000fe4000f8e00ff */
[----:B------:R-:W-:Y:S02]  /*1610*/  IMAD.MOV.U32 R8, RZ, RZ, 0x1e1 ;  /* 0x000001e1ff087424 */ /* 0x000fe400078e00ff */
[----:B------:R-:W-:Y:S02]  /*1620*/  IMAD.MOV.U32 R12, RZ, RZ, 0x1 ;  /* 0x00000001ff0c7424 */ /* 0x000fe400078e00ff */
[----:B0-----:R-:W-:-:S07]  /*1630*/  IMAD.MOV.U32 R13, RZ, RZ, RZ ;  /* 0x000000ffff0d7224 */ /* 0x001fce00078e00ff */
[----:B------:R-:W-:-:S07]  /*1640*/  LEPC R20, `(.L_x_16) ;  /* 0x000000001014794e */ /* 0x000fce0000000000 */
[----:B-1---5:R-:W-:Y:S05]  /*1650*/  CALL.ABS.NOINC R14 ;  /* 0x000000000e007343 */ /* 0x022fea0003c00000 */
.L_x_16:
[----:B------:R-:W-:-:S13]  /*1660*/  ISETP.NE.AND P0, PT, R102, 0x3, PT ;  /* 0x000000036600780c */ /* 0x000fda0003f05270 */
[----:B------:R-:W-:Y:S05]  /*1670*/  @!P0 BRA `(.L_x_17) ;  /* 0x0000000000048947 */ /* 0x000fea0003800000 */
[----:B------:R-:W-:Y:S01]  /*1680*/  BPT.TRAP 0x1 ;  /* 0x000000040000795c */ /* 0x000fe20000300000 */
.L_x_17:
[----:B0-----:R-:W-:Y:S02]  /*1690*/  IMAD.U32 R3, RZ, RZ, UR38 ;  /* 0x00000026ff037e24 */ /* 0x001fe4000f8e00ff */
[----:B------:R-:W-:-:S03]  /*16a0*/  IMAD.U32 R0, RZ, RZ, UR39 ;  /* 0x00000027ff007e24 */ /* 0x000fc6000f8e00ff */
[----:B------:R-:W-:Y:S02]  /*16b0*/  LEA R3, R3, UR41, 0x3 ;  /* 0x0000002903037c11 */ /* 0x000fe4000f8e18ff */
[----:B------:R-:W-:-:S04]  /*16c0*/  SHF.L.U32 R0, R0, 0x1f, RZ ;  /* 0x0000001f00007819 */ /* 0x000fc800000006ff */
[----:B------:R0:W1:Y:S01]  /*16d0*/  SYNCS.PHASECHK.TRANS64.TRYWAIT P1, [R3+URZ], R0 ;  /* 0x00000000030075a7 */ /* 0x000062000802017f */
[----:B------:R-:W-:Y:S05]  /*16e0*/  @!P0 BRA `(.L_x_18) ;  /* 0x0000000000048947 */ /* 0x000fea0003800000 */
[----:B------:R-:W-:Y:S01]  /*16f0*/  BPT.TRAP 0x1 ;  /* 0x000000040000795c */ /* 0x000fe20000300000 */
.L_x_18:
[----:B------:R-:W-:-:S05]  /*1700*/  IMAD.U32 R4, RZ, RZ, UR42 ;  /* 0x0000002aff047e24 */ /* 0x000fca000f8e00ff */
[----:B------:R-:W-:Y:S01]  /*1710*/  ISETP.GE.AND P2, PT, R4, 0x1, PT ;  /* 0x000000010400780c */ /* 0x000fe20003f46270 */
[----:B-1----:R-:W-:-:S12]  /*1720*/  @P1 BRA `(.L_x_19) ;  /* 0x0000000000081947 */ /* 0x002fd80003800000 */
[----:B------:R-:W1:Y:S02]  /*1730*/  SYNCS.PHASECHK.TRANS64.TRYWAIT P1, [R3+URZ], R0 ;  /* 0x00000000030075a7 */ /* 0x000e64000802017f */
[----:B-1----:R-:W-:Y:S05]  /*1740*/  @!P1 BRA `(.L_x_20) ;  /* 0x0000005000c09947 */ /* 0x002fea0003800000 */
.L_x_19:
[----:B------:R-:W-:Y:S05]  /*1750*/  WARPSYNC.ALL ;  /* 0x0000000000007948 */ /* 0x000fea0003800000 */
[----:B------:R-:W-:Y:S01]  /*1760*/  UIADD3 UR4, UR41, 0x100, URZ ;  /* 0x0000010029047890 */ /* 0x000fe2000fffe03f */
[----:B------:R-:W-:Y:S01]  /*1770*/  WARPGROUP.ARRIVE ;  /* 0x00000000000079c5 */ /* 0x000fe20000000000 */
[----:B------:R-:W-:Y:S02]  /*1780*/  UIADD3 UR5, UR41, 0x6100, URZ ;  /* 0x0000610029057890 */ /* 0x000fe4000fffe03f */
[----:B------:R-:W-:Y:S02]  /*1790*/  USHF.R.U32.HI UR4, URZ, 0x4, UR4 ;  /* 0x000000043f047899 */ /* 0x000fe40008011604 */
[----:B------:R-:W-:-:S02]  /*17a0*/  USHF.R.U32.HI UR5, URZ, 0x4, UR5 ;  /* 0x000000043f057899 */ /* 0x000fc40008011605 */
[----:B------:R-:W-:Y:S02]  /*17b0*/  ULOP3.LUT UR4, UR4, 0x3fff, URZ, 0xc0, !UPT ;  /* 0x00003fff04047892 */ /* 0x000fe4000f8ec03f */
[----:B------:R-:W-:Y:S02]  /*17c0*/  ULOP3.LUT UR5, UR5, 0x3fff, URZ, 0xc0, !UPT ;  /* 0x00003fff05057892 */ /* 0x000fe4000f8ec03f */
[----:B------:R-:W-:Y:S02]  /*17d0*/  ULOP3.LUT UR8, UR4, 0x10000, URZ, 0xfc, !UPT ;  /* 0x0001000004087892 */ /* 0x000fe4000f8efc3f */
[----:B------:R-:W-:Y:S02]  /*17e0*/  ULOP3.LUT UR9, UR5, 0x10000, URZ, 0xfc, !UPT ;  /* 0x0001000005097892 */ /* 0x000fe4000f8efc3f */
[----:B------:R-:W-:Y:S02]  /*17f0*/  ULEA UR10, UR38, UR8, 0x9 ;  /* 0x00000008260a7291 */ /* 0x000fe4000f8e483f */
[----:B------:R-:W-:Y:S01]  /*1800*/  ULEA UR11, UR38, UR9, 0xa ;  /* 0x00000009260b7291 */ /* 0x000fe2000f8e503f */
[----:B------:R-:W-:Y:S01]  /*1810*/  UMOV UR5, 0x40000040 ;  /* 0x4000004000057882 */ /* 0x000fe20000000000 */
[----:B------:R-:W-:-:S03]  /*1820*/  UMOV UR7, 0x40000040 ;  /* 0x4000004000077882 */ /* 0x000fc60000000000 */
[----:B------:R-:W-:Y:S02]  /*1830*/  UMOV UR4, UR10 ;  /* 0x0000000a00047c82 */ /* 0x000fe40008000000 */
[----:B------:R-:W-:Y:S02]  /*1840*/  UMOV UR6, UR11 ;  /* 0x0000000b00067c82 */ /* 0x000fe40008000000 */
[----:B------:R-:W-:Y:S01]  /*1850*/  HGMMA.64x128x8.F32.TF32 R24, gdesc[UR4], RZ, !UPT, gsb0 ;  /* 0x05e00000041879f0 */ /* 0x000fe2000c0028ff */
[----:B------:R-:W-:Y:S02]  /*1860*/  UIADD3 UR4, UR10, 0x2, URZ ;  /* 0x000000020a047890 */ /* 0x000fe4000fffe03f */
[----:B------:R-:W-:Y:S01]  /*1870*/  UIADD3 UR6, UR11, 0x2, URZ ;  /* 0x000000020b067890 */ /* 0x000fe2000fffe03f */
[----:B------:R-:W-:Y:S01]  /*1880*/  UMOV UR5, 0x40000040 ;  /* 0x4000004000057882 */ /* 0x000fe20000000000 */
[----:B------:R-:W-:Y:S01]  /*1890*/  UMOV UR7, 0x40000040 ;  /* 0x4000004000077882 */ /* 0x000fe20000000000 */
[----:B------:R-:W-:-:S02]  /*18a0*/  WARPGROUP.DEPBAR.LE gsb0, 0x0 ;  /* 0x00008000000079c5 */ /* 0x000fc40000010000 */
[----:B------:R-:W-:-:S06]  /*18b0*/  WARPGROUP.ARRIVE ;  /* 0x00000000000079c5 */ /* 0x000fcc0000000000 */
[----:B------:R-:W-:Y:S01]  /*18c0*/  HGMMA.64x128x8.F32.TF32 R24, gdesc[UR4], R24, gsb0 ;  /* 0x05e00000041879f0 */ /* 0x000fe20008002818 */
[----:B------:R-:W-:Y:S02]  /*18d0*/  UIADD3 UR4, UR10, 0x4, URZ ;  /* 0x000000040a047890 */ /* 0x000fe4000fffe03f */
[----:B------:R-:W-:Y:S01]  /*18e0*/  UIADD3 UR6, UR11, 0x4, URZ ;  /* 0x000000040b067890 */ /* 0x000fe2000fffe03f */
[----:B------:R-:W-:Y:S01]  /*18f0*/  UMOV UR5, 0x40000040 ;  /* 0x4000004000057882 */ /* 0x000fe20000000000 */
[----:B------:R-:W-:Y:S01]  /*1900*/  UMOV UR7, 0x40000040 ;  /* 0x4000004000077882 */ /* 0x000fe20000000000 */
[----:B------:R-:W-:Y:S02]  /*1910*/  WARPGROUP.DEPBAR.LE gsb0, 0x0 ;  /* 0x00008000000079c5 */ /* 0x000fe40000010000 */
        /* <DEDUP_REMOVED lines=8> */
[----:B------:R-:W-:Y:S03]  /*19a0*/  HGMMA.64x128x8.F32.TF32 R24, gdesc[UR4], R24, gsb0 ;  /* 0x05e00000041879f0 */ /* 0x000fe60008002818 */
[----:B------:R-:W-:Y:S02]  /*19b0*/  WARPGROUP.DEPBAR.LE gsb0, 0x0 ;  /* 0x00008000000079c5 */ /* 0x000fe40000010000 */
[----:B------:R-:W-:Y:S05]  /*19c0*/  @!P2 BRA `(.L_x_21) ;  /* 0x000000040010a947 */ /* 0x000fea0003800000 */
[----:B------:R-:W-:Y:S01]  /*19d0*/  UIADD3 UR4, UR38, 0x1, URZ ;  /* 0x0000000126047890 */ /* 0x000fe2000fffe03f */
[----:B01----:R-:W-:Y:S01]  /*19e0*/  IMAD.U32 R0, RZ, RZ, UR42 ;  /* 0x0000002aff007e24 */ /* 0x003fe2000f8e00ff */
[----:B------:R-:W-:Y:S02]  /*19f0*/  UMOV UR11, UR38 ;  /* 0x00000026000b7c82 */ /* 0x000fe40008000000 */
[----:B------:R-:W-:-:S04]  /*1a00*/  UISETP.NE.AND UP0, UPT, UR4, 0x3, UPT ;  /* 0x000000030400788c */ /* 0x000fc8000bf05270 */
[----:B------:R-:W-:Y:S02]  /*1a10*/  USEL UR5, URZ, 0x1, UP0 ;  /* 0x000000013f057887 */ /* 0x000fe40008000000 */
[----:B------:R-:W-:Y:S02]  /*1a20*/  USEL UR10, UR4, URZ, UP0 ;  /* 0x0000003f040a7287 */ /* 0x000fe40008000000 */
[----:B------:R-:W-:-:S06]  /*1a30*/  ULOP3.LUT UR5, UR39, UR5, URZ, 0x3c, !UPT ;  /* 0x0000000527057292 */ /* 0x000fcc000f8e3c3f */
[----:B------:R-:W-:-:S07]  /*1a40*/  IMAD.U32 R5, RZ, RZ, UR5 ;  /* 0x00000005ff057e24 */ /* 0x000fce000f8e00ff */
.L_x_28:
[----:B01----:R-:W-:Y:S05]  /*1a50*/  @!P0 BRA `(.L_x_22) ;  /* 0x0000000000048947 */ /* 0x003fea0003800000 */
[----:B------:R-:W-:Y:S01]  /*1a60*/  BPT.TRAP 0x1 ;  /* 0x000000040000795c */ /* 0x000fe20000300000 */
.L_x_22:
[----:B------:R-:W-:Y:S01]  /*1a70*/  ULEA UR4, UR10, UR41, 0x3 ;  /* 0x000000290a047291 */ /* 0x000fe2000f8e183f */
[----:B------:R-:W-:-:S08]  /*1a80*/  SHF.L.U32 R3, R5, 0x1f, RZ ;  /* 0x0000001f05037819 */ /* 0x000fd000000006ff */
[----:B------:R0:W1:Y:S01]  /*1a90*/  SYNCS.PHASECHK.TRANS64.TRYWAIT P1, [UR4], R3 ;  /* 0x00000003ff0075a7 */ /* 0x0000620008020144 */
[----:B------:R-:W-:Y:S05]  /*1aa0*/  @!P0 BRA `(.L_x_23) ;  /* 0x0000000000048947 */ /* 0x000fea0003800000 */
[----:B------:R-:W-:Y:S01]  /*1ab0*/  BPT.TRAP 0x1 ;  /* 0x000000040000795c */ /* 0x000fe20000300000 */
.L_x_23:
[----:B-1----:R-:W-:Y:S05]  /*1ac0*/  @P1 BRA `(.L_x_24) ;  /* 0x0000000000081947 */ /* 0x002fea0003800000 */
[----:B------:R-:W1:Y:S02]  /*1ad0*/  SYNCS.PHASECHK.TRANS64.TRYWAIT P1, [UR4], R3 ;  /* 0x00000003ff0075a7 */ /* 0x000e640008020144 */
[----:B-1----:R-:W-:Y:S05]  /*1ae0*/  @!P1 BRA `(.L_x_25) ;  /* 0x0000004c00ec9947 */ /* 0x002fea0003800000 */
.L_x_24:
[----:B------:R-:W-:Y:S01]  /*1af0*/  ULEA UR12, UR10, UR8, 0x9 ;  /* 0x000000080a0c7291 */ /* 0x000fe2000f8e483f */
[----:B------:R-:W-:Y:S01]  /*1b00*/  WARPGROUP.ARRIVE ;  /* 0x00000000000079c5 */ /* 0x000fe20000000000 */
[----:B------:R-:W-:Y:S01]  /*1b10*/  ULEA UR13, UR10, UR9, 0xa ;  /* 0x000000090a0d7291 */ /* 0x000fe2000f8e503f */
[----:B------:R-:W-:Y:S01]  /*1b20*/  UMOV UR5, 0x40000040 ;  /* 0x4000004000057882 */ /* 0x000fe20000000000 */
[----:B------:R-:W-:-:S03]  /*1b30*/  UMOV UR7, 0x40000040 ;  /* 0x4000004000077882 */ /* 0x000fc60000000000 */
[----:B------:R-:W-:Y:S02]  /*1b40*/  UMOV UR4, UR12 ;  /* 0x0000000c00047c82 */ /* 0x000fe40008000000 */
[----:B------:R-:W-:Y:S02]  /*1b50*/  UMOV UR6, UR13 ;  /* 0x0000000d00067c82 */ /* 0x000fe40008000000 */
[----:B------:R-:W-:Y:S01]  /*1b60*/  HGMMA.64x128x8.F32.TF32 R24, gdesc[UR4], R24, gsb0 ;  /* 0x05e00000041879f0 */ /* 0x000fe20008002818 */
        /* <DEDUP_REMOVED lines=23> */
[----:B------:R-:W-:Y:S01]  /*1ce0*/  BPT.TRAP 0x1 ;  /* 0x000000040000795c */ /* 0x000fe20000300000 */
.L_x_26:
[----:B------:R-:W-:Y:S01]  /*1cf0*/  ULEA UR4, UR11, UR41, 0x3 ;  /* 0x000000290b047291 */ /* 0x000fe2000f8e183f */
[----:B------:R-:W-:-:S03]  /*1d00*/  ISETP.GT.U32.AND P1, PT, R23, 0x1, PT ;  /* 0x000000011700780c */ /* 0x000fc60003f24070 */
[----:B------:R-:W-:-:S04]  /*1d10*/  UIADD3 UR4, UR4, 0x18, URZ ;  /* 0x0000001804047890 */ /* 0x000fc8000fffe03f */
[----:B------:R-:W-:-:S09]  /*1d20*/  UPRMT UR4, URZ, 0x654, UR4 ;  /* 0x000006543f047896 */ /* 0x000fd20008000004 */
[----:B------:R-:W-:Y:S01]  /*1d30*/  SYNCS.ARRIVE.TRANS64.RED.A1T0 RZ, [UR4], RZ ;  /* 0x000000ffffff79a7 */ /* 0x000fe20008100404 */
[----:B------:R-:W-:Y:S05]  /*1d40*/  @P1 BRA `(.L_x_27) ;  /* 0x0000000000041947 */ /* 0x000fea0003800000 */
[----:B------:R-:W-:Y:S01]  /*1d50*/  BPT.TRAP 0x1 ;  /* 0x000000040000795c */ /* 0x000fe20000300000 */
.L_x_27:
[----:B------:R-:W-:Y:S01]  /*1d60*/  UIADD3 UR10, UR10, 0x1, URZ ;  /* 0x000000010a0a7890 */ /* 0x000fe2000fffe03f */
[C---:B------:R-:W-:Y:S01]  /*1d70*/  ISETP.GT.AND P1, PT, R0.reuse, 0x1, PT ;  /* 0x000000010000780c */ /* 0x040fe20003f24270 */
[----:B------:R-:W-:Y:S01]  /*1d80*/  UIADD3 UR11, UR11, 0x1, URZ ;  /* 0x000000010b0b7890 */ /* 0x000fe2000fffe03f */
[----:B------:R-:W-:Y:S01]  /*1d90*/  VIADD R0, R0, 0xffffffff ;  /* 0xffffffff00007836 */ /* 0x000fe20000000000 */
[----:B------:R-:W-:Y:S02]  /*1da0*/  UISETP.NE.AND UP0, UPT, UR10, 0x3, UPT ;  /* 0x000000030a00788c */ /* 0x000fe4000bf05270 */
[----:B------:R-:W-:Y:S02]  /*1db0*/  UISETP.NE.AND UP1, UPT, UR11, 0x3, UPT ;  /* 0x000000030b00788c */ /* 0x000fe4000bf25270 */
[----:B------:R-:W-:Y:S02]  /*1dc0*/  USEL UR4, URZ, 0x1, UP0 ;  /* 0x000000013f047887 */ /* 0x000fe40008000000 */
[----:B------:R-:W-:-:S02]  /*1dd0*/  USEL UR10, UR10, URZ, UP0 ;  /* 0x0000003f0a0a7287 */ /* 0x000fc40008000000 */
[----:B------:R-:W-:Y:S02]  /*1de0*/  USEL UR11, UR11, URZ, UP1 ;  /* 0x0000003f0b0b7287 */ /* 0x000fe40008800000 */
[----:B------:R-:W-:Y:S01]  /*1df0*/  LOP3.LUT R5, R5, UR4, RZ, 0x3c, !PT ;  /* 0x0000000405057c12 */ /* 0x000fe2000f8e3cff */
[----:B------:R-:W-:Y:S09]  /*1e00*/  @P1 BRA `(.L_x_28) ;  /* 0xfffffffc00101947 */ /* 0x000ff2000383ffff */
.L_x_21:
[----:B01----:R-:W0:Y:S01]  /*1e10*/  LDC R0, c[0x0][0x28c] ;  /* 0x0000a300ff007b82 */ /* 0x003e220000000800 */
[----:B------:R-:W-:-:S04]  /*1e20*/  IMAD.U32 R3, RZ, RZ, UR47 ;  /* 0x0000002fff037e24 */ /* 0x000fc8000f8e00ff */
[----:B------:R1:W-:Y:S01]  /*1e30*/  SYNCS.ARRIVE.TRANS64.A1T0 RZ, [R3+UR46], RZ ;  /* 0x000000ff03ff79a7 */ /* 0x0003e2000810002e */
[----:B0-----:R-:W-:-:S13]  /*1e40*/  ISETP.GE.AND P1, PT, R0, 0x1, PT ;  /* 0x000000010000780c */ /* 0x001fda0003f26270 */
[----:B-1----:R-:W-:Y:S05]  /*1e50*/  @!P1 BRA `(.L_x_29) ;  /* 0x0000000000349947 */ /* 0x002fea0003800000 */
[----:B------:R-:W-:Y:S05]  /*1e60*/  @!P0 BRA `(.L_x_30) ;  /* 0x0000000000048947 */ /* 0x000fea0003800000 */
[----:B------:R-:W-:Y:S01]  /*1e70*/  BPT.TRAP 0x1 ;  /* 0x000000040000795c */ /* 0x000fe20000300000 */
.L_x_30:
[----:B------:R-:W-:Y:S01]  /*1e80*/  UIADD3 UR6, UR38, UR42, URZ ;  /* 0x0000002a26067290 */ /* 0x000fe2000fffe03f */
[----:B------:R-:W-:-:S03]  /*1e90*/  ISETP.GT.U32.AND P0, PT, R23, 0x1, PT ;  /* 0x000000011700780c */ /* 0x000fc60003f04070 */
[----:B------:R-:W-:-:S04]  /*1ea0*/  UIMAD.WIDE.U32 UR4, UR6, -0x55555555, URZ ;  /* 0xaaaaaaab060478a5 */ /* 0x000fc8000f8e003f */
[----:B------:R-:W-:-:S04]  /*1eb0*/  USHF.R.U32.HI UR4, URZ, 0x1, UR5 ;  /* 0x000000013f047899 */ /* 0x000fc80008011605 */
[----:B------:R-:W-:-:S04]  /*1ec0*/  UIMAD UR6, UR4, -0x3, UR6 ;  /* 0xfffffffd040678a4 */ /* 0x000fc8000f8e0206 */
[----:B------:R-:W-:-:S04]  /*1ed0*/  ULEA UR6, UR6, UR41, 0x3 ;  /* 0x0000002906067291 */ /* 0x000fc8000f8e183f */
[----:B------:R-:W-:-:S04]  /*1ee0*/  UIADD3 UR6, UR6, 0x18, URZ ;  /* 0x0000001806067890 */ /* 0x000fc8000fffe03f */
[----:B------:R-:W-:-:S09]  /*1ef0*/  UPRMT UR6, URZ, 0x654, UR6 ;  /* 0x000006543f067896 */ /* 0x000fd20008000006 */
[----:B------:R-:W-:Y:S01]  /*1f00*/  SYNCS.ARRIVE.TRANS64.RED.A1T0 RZ, [UR6], RZ ;  /* 0x000000ffffff79a7 */ /* 0x000fe20008100406 */
[----:B------:R-:W-:Y:S05]  /*1f10*/  @P0 BRA `(.L_x_29) ;  /* 0x0000000000040947 */ /* 0x000fea0003800000 */
[----:B------:R-:W-:Y:S01]  /*1f20*/  BPT.TRAP 0x1 ;  /* 0x000000040000795c */ /* 0x000fe20000300000 */
.L_x_29:
[----:B------:R-:W-:Y:S01]  /*1f30*/  SHF.L.U32 R0, R103, 0x1f, RZ ;  /* 0x0000001f67007819 */ /* 0x000fe200000006ff */
[----:B------:R-:W-:Y:S01]  /*1f40*/  UIADD3 UR38, UR38, UR45, URZ ;  /* 0x0000002d26267290 */ /* 0x000fe2000fffe03f */
[----:B------:R-:W-:Y:S01]  /*1f50*/  SHF.R.S32.HI R9, RZ, 0x1f, R19 ;  /* 0x0000001fff097819 */ /* 0x000fe20000011413 */
[----:B------:R-:W-:Y:S01]  /*1f60*/  UISETP.GE.U32.AND UP1, UPT, UR45, 0x3, UPT ;  /* 0x000000032d00788c */ /* 0x000fe2000bf26070 */
[----:B------:R-:W0:Y:S01]  /*1f70*/  SYNCS.PHASECHK.TRANS64.TRYWAIT P0, [UR43+0x8], R0 ;  /* 0x00000800ff0075a7 */ /* 0x000e22000800016b */
[----:B------:R-:W-:-:S04]  /*1f80*/  UISETP.GT.U32.AND UP0, UPT, UR38, 0x2, UPT ;  /* 0x000000022600788c */ /* 0x000fc8000bf04070 */
[----:B------:R-:W-:-:S04]  /*1f90*/  UISETP.LT.U32.AND UP0, UPT, UR45, 0x3, UP0 ;  /* 0x000000032d00788c */ /* 0x000fc80008701070 */
[----:B------:R-:W-:Y:S02]  /*1fa0*/  USEL UR6, URZ, 0x1, !UP0 ;  /* 0x000000013f067887 */ /* 0x000fe4000c000000 */
[----:B------:R-:W-:Y:S02]  /*1fb0*/  @UP1 UIMAD.WIDE.U32 UR4, UR38, -0x55555555, URZ ;  /* 0xaaaaaaab260418a5 */ /* 0x000fe4000f8e003f */
[----:B------:R-:W-:Y:S02]  /*1fc0*/  ULOP3.LUT UR39, UR39, UR6, URZ, 0x3c, !UPT ;  /* 0x0000000627277292 */ /* 0x000fe4000f8e3c3f */
[----:B------:R-:W-:-:S04]  /*1fd0*/  @UP1 USHF.R.U32.HI UR4, URZ, 0x1, UR5 ;  /* 0x000000013f041899 */ /* 0x000fc80008011605 */
[----:B------:R-:W-:Y:S01]  /*1fe0*/  @UP1 ULOP3.LUT UR39, UR39, 0x1, UR4, 0x78, !UPT ;  /* 0x0000000127271892 */ /* 0x000fe2000f8e7804 */
[----:B0-----:R-:W-:Y:S11]  /*1ff0*/  @!P0 BRA `(.L_x_31) ;  /* 0x0000004800c08947 */ /* 0x001ff60003800000 */
.L_x_184:
[----:B------:R-:W-:Y:S01]  /*2000*/  ULDC.64 UR4, c[0x0][0x5d0] ;  /* 0x0001740000047ab9 */ /* 0x000fe20000000a00 */
[----:B------:R-:W-:Y:S01]  /*2010*/  ULDC UR6, c[0x0][0x284] ;  /* 0x0000a10000067ab9 */ /* 0x000fe20000000800 */
[----:B0-----:R-:W-:Y:S02]  /*2020*/  IMAD R0, R9, UR4, RZ ;  /* 0x0000000409007c24 */ /* 0x001fe4000f8e02ff */
[----:B------:R-:W-:Y:S02]  /*2030*/  IMAD.SHL.U32 R12, R18, 0x80, RZ ;  /* 0x00000080120c7824 */ /* 0x000fe400078e00ff */
[C---:B------:R-:W-:Y:S02]  /*2040*/  IMAD R3, R19.reuse, UR5, R0 ;  /* 0x0000000513037c24 */ /* 0x040fe4000f8e0200 */
[----:B------:R-:W-:Y:S01]  /*2050*/  IMAD.SHL.U32 R0, R22, 0x40, RZ ;  /* 0x0000004016007824 */ /* 0x000fe200078e00ff */
[----:B------:R-:W-:Y:S01]  /*2060*/  SHF.R.S32.HI R13, RZ, 0x1f, R12 ;  /* 0x0000001fff0d7819 */ /* 0x000fe2000001140c */
[----:B------:R-:W-:Y:S01]  /*2070*/  IMAD.WIDE.U32 R4, R19, UR4, R92 ;  /* 0x0000000413047c25 */ /* 0x000fe2000f8e005c */
[----:B------:R-:W-:-:S02]  /*2080*/  ULDC.64 UR4, c[0x0][0x5c8] ;  /* 0x0001720000047ab9 */ /* 0x000fc40000000a00 */
[----:B------:R-:W-:Y:S01]  /*2090*/  ISETP.GE.AND P0, PT, R0, UR6, PT ;  /* 0x0000000600007c0c */ /* 0x000fe2000bf06270 */
[----:B------:R-:W-:Y:S01]  /*20a0*/  ULDC UR6, c[0x0][0x288] ;  /* 0x0000a20000067ab9 */ /* 0x000fe20000000800 */
[----:B------:R-:W-:Y:S01]  /*20b0*/  IADD3 R4, P1, R12, R4, RZ ;  /* 0x000000040c047210 */ /* 0x000fe20007f3e0ff */
[----:B------:R-:W-:Y:S01]  /*20c0*/  IMAD.WIDE R104, R22, 0x40, R90 ;  /* 0x0000004016687825 */ /* 0x000fe200078e025a */
[----:B------:R-:W-:Y:S02]  /*20d0*/  ISETP.GE.OR P0, PT, R12, UR6, P0 ;  /* 0x000000060c007c0c */ /* 0x000fe40008706670 */
[----:B------:R-:W-:Y:S01]  /*20e0*/  IADD3.X R5, R13, R5, R3, P1, !PT ;  /* 0x000000050d057210 */ /* 0x000fe20000ffe403 */
[----:B------:R-:W-:-:S04]  /*20f0*/  IMAD R7, R105, UR4, RZ ;  /* 0x0000000469077c24 */ /* 0x000fc8000f8e02ff */
[C---:B------:R-:W-:Y:S02]  /*2100*/  IMAD R7, R104.reuse, UR5, R7 ;  /* 0x0000000568077c24 */ /* 0x040fe4000f8e0207 */
[----:B------:R-:W-:-:S04]  /*2110*/  IMAD.WIDE.U32 R106, R104, UR4, R4 ;  /* 0x00000004686a7c25 */ /* 0x000fc8000f8e0004 */
[----:B------:R-:W-:Y:S05]  /*2120*/  @P0 BRA `(.L_x_32) ;  /* 0x0000003000d00947 */ /* 0x000fea0003800000 */
[----:B-----5:R-:W-:Y:S01]  /*2130*/  FSETP.NEU.AND P0, PT, R89, RZ, PT ;  /* 0x000000ff5900720b */ /* 0x020fe20003f0d000 */
[----:B------:R-:W-:Y:S01]  /*2140*/  IMAD.IADD R3, R97, 0x1, -R12 ;  /* 0x0000000161037824 */ /* 0x000fe200078e0a0c */
[----:B------:R-:W-:Y:S01]  /*2150*/  BSSY B0, `(.L_x_32) ;  /* 0x0000331000007945 */ /* 0x000fe20003800000 */
[----:B------:R-:W-:Y:S02]  /*2160*/  IMAD.IADD R0, R101, 0x1, -R0 ;  /* 0x0000000165007824 */ /* 0x000fe400078e0a00 */
[----:B------:R-:W-:Y:S01]  /*2170*/  IMAD.IADD R115, R107, 0x1, R7 ;  /* 0x000000016b737824 */ /* 0x000fe200078e0207 */
[----:B------:R-:W-:-:S04]  /*2180*/  ISETP.GT.AND P3, PT, R3, RZ, PT ;  /* 0x000000ff0300720c */ /* 0x000fc80003f64270 */
[----:B------:R-:W-:-:S03]  /*2190*/  ISETP.GT.AND P1, PT, R0, RZ, P3 ;  /* 0x000000ff0000720c */ /* 0x000fc60001f24270 */
[----:B------:R-:W-:Y:S10]  /*21a0*/  @!P0 BRA `(.L_x_33) ;  /* 0x0000002400148947 */ /* 0x000ff40003800000 */
[----:B------:R-:W0:Y:S01]  /*21b0*/  LDC.64 R108, c[0x0][0x5b8] ;  /* 0x00016e00ff6c7b82 */ /* 0x000e220000000a00 */
[----:B------:R-:W-:-:S07]  /*21c0*/  ULDC.64 UR4, c[0x0][0x5c0] ;  /* 0x0001700000047ab9 */ /* 0x000fce0000000a00 */
[----:B------:R-:W1:Y:S08]  /*21d0*/  LDC.64 R110, c[0x0][0x5b0] ;  /* 0x00016c00ff6e7b82 */ /* 0x000e700000000a00 */
[----:B------:R-:W2:Y:S01]  /*21e0*/  LDC.64 R112, c[0x0][0x5a8] ;  /* 0x00016a00ff707b82 */ /* 0x000ea20000000a00 */
[-C--:B0-----:R-:W-:Y:S02]  /*21f0*/  IMAD R6, R9, R108.reuse, RZ ;  /* 0x0000006c09067224 */ /* 0x081fe400078e02ff */
[----:B------:R-:W-:-:S04]  /*2200*/  IMAD.WIDE.U32 R4, R19, R108, R92 ;  /* 0x0000006c13047225 */ /* 0x000fc800078e005c */
[----:B------:R-:W-:Y:S01]  /*2210*/  IMAD R107, R19, R109, R6 ;  /* 0x0000006d136b7224 */ /* 0x000fe200078e0206 */
[----:B------:R-:W-:Y:S01]  /*2220*/  IADD3 R6, P0, R12, R4, RZ ;  /* 0x000000040c067210 */ /* 0x000fe20007f1e0ff */
[----:B-1----:R-:W-:-:S03]  /*2230*/  IMAD R4, R105, R110, RZ ;  /* 0x0000006e69047224 */ /* 0x002fc600078e02ff */
[----:B------:R-:W-:Y:S01]  /*2240*/  IADD3.X R7, R13, R5, R107, P0, !PT ;  /* 0x000000050d077210 */ /* 0x000fe200007fe46b */
[C---:B------:R-:W-:Y:S02]  /*2250*/  IMAD R105, R104.reuse, R111, R4 ;  /* 0x0000006f68697224 */ /* 0x040fe400078e0204 */
[----:B------:R-:W-:-:S04]  /*2260*/  IMAD.WIDE.U32 R4, R104, R110, R6 ;  /* 0x0000006e68047225 */ /* 0x000fc800078e0006 */
[----:B------:R-:W-:Y:S01]  /*2270*/  IMAD.IADD R5, R5, 0x1, R105 ;  /* 0x0000000105057824 */ /* 0x000fe200078e0269 */
[----:B--2---:R-:W-:-:S04]  /*2280*/  LEA R10, P0, R4, R112, 0x2 ;  /* 0x00000070040a7211 */ /* 0x004fc800078010ff */
[----:B------:R-:W-:-:S05]  /*2290*/  LEA.HI.X R11, R4, R113, R5, 0x2, P0 ;  /* 0x00000071040b7211 */ /* 0x000fca00000f1405 */
[----:B------:R0:W2:Y:S01]  /*22a0*/  @P1 LDG.E.LTC128B R18, desc[UR36][R10.64] ;  /* 0x000000240a121981 */ /* 0x0000a2000c1e1920 */
[----:B------:R-:W-:Y:S01]  /*22b0*/  IMAD.WIDE.U32 R4, R104, R110, R12 ;  /* 0x0000006e68047225 */ /* 0x000fe200078e000c */
[----:B------:R-:W-:Y:S01]  /*22c0*/  SHF.L.U64.HI R21, R110, 0x3, R111 ;  /* 0x000000036e157819 */ /* 0x000fe2000001026f */
[----:B------:R-:W-:Y:S01]  /*22d0*/  BSSY B1, `(.L_x_34) ;  /* 0x0000017000017945 */ /* 0x000fe20003800000 */
[----:B------:R-:W-:Y:S01]  /*22e0*/  ISETP.GT.AND P3, PT, R0, 0x8, P3 ;  /* 0x000000080000780c */ /* 0x000fe20001f64270 */
[----:B------:R-:W-:Y:S01]  /*22f0*/  IMAD.SHL.U32 R20, R110, 0x8, RZ ;  /* 0x000000086e147824 */ /* 0x000fe200078e00ff */
[----:B------:R-:W-:-:S03]  /*2300*/  IADD3 R14, P0, R92, R4, RZ ;  /* 0x000000045c0e7210 */ /* 0x000fc60007f1e0ff */
[----:B------:R-:W-:Y:S01]  /*2310*/  IMAD.WIDE.U32 R20, R104, R110, R20 ;  /* 0x0000006e68147225 */ /* 0x000fe200078e0014 */
[----:B------:R-:W-:Y:S02]  /*2320*/  IADD3.X R15, R93, R105, R5, P0, !PT ;  /* 0x000000695d0f7210 */ /* 0x000fe400007fe405 */
[----:B------:R-:W-:Y:S01]  /*2330*/  LEA R8, P0, R106, UR4, 0x2 ;  /* 0x000000046a087c11 */ /* 0x000fe2000f8010ff */
[----:B------:R-:W-:Y:S01]  /*2340*/  IMAD.IADD R105, R105, 0x1, R21 ;  /* 0x0000000169697824 */ /* 0x000fe200078e0215 */
[----:B0-----:R-:W-:Y:S01]  /*2350*/  IADD3 R10, P2, R6, R20, RZ ;  /* 0x00000014060a7210 */ /* 0x001fe20007f5e0ff */
[----:B------:R-:W-:Y:S01]  /*2360*/  IMAD.WIDE.U32 R14, R19, R108, R14 ;  /* 0x0000006c130e7225 */ /* 0x000fe200078e000e */
[----:B------:R-:W-:-:S03]  /*2370*/  LEA.HI.X R9, R106, UR5, R115, 0x2, P0 ;  /* 0x000000056a097c11 */ /* 0x000fc600080f1473 */
[----:B------:R-:W-:Y:S01]  /*2380*/  IMAD.IADD R15, R107, 0x1, R15 ;  /* 0x000000016b0f7824 */ /* 0x000fe200078e020f */
[----:B------:R-:W-:Y:S01]  /*2390*/  LEA R4, P0, R14, R112, 0x2 ;  /* 0x000000700e047211 */ /* 0x000fe200078010ff */
[----:B------:R-:W-:Y:S02]  /*23a0*/  IMAD.X R7, R105, 0x1, R7, P2 ;  /* 0x0000000169077824 */ /* 0x000fe400010e0607 */
[----:B--2---:R-:W-:-:S04]  /*23b0*/  FMUL R5, R18, R89 ;  /* 0x0000005912057220 */ /* 0x004fc80000400000 */
[----:B------:R-:W-:Y:S01]  /*23c0*/  FFMA R11, R24, R88, R5 ;  /* 0x00000058180b7223 */ /* 0x000fe20000000005 */
[----:B------:R-:W-:Y:S02]  /*23d0*/  LEA.HI.X R5, R14, R113, R15, 0x2, P0 ;  /* 0x000000710e057211 */ /* 0x000fe400000f140f */
[----:B------:R-:W-:Y:S02]  /*23e0*/  ISETP.GT.AND P0, PT, R3, 0x1, PT ;  /* 0x000000010300780c */ /* 0x000fe40003f04270 */
[----:B------:R0:W-:Y:S01]  /*23f0*/  @P1 STG.E desc[UR36][R8.64], R11 ;  /* 0x0000000b08001986 */ /* 0x0001e2000c101924 */
[----:B------:R-:W-:Y:S02]  /*2400*/  LEA R14, P1, R10, R112, 0x2 ;  /* 0x000000700a0e7211 */ /* 0x000fe400078210ff */
[----:B------:R-:W-:-:S13]  /*2410*/  ISETP.GT.AND P4, PT, R0, RZ, P0 ;  /* 0x000000ff0000720c */ /* 0x000fda0000784270 */
[----:B0-----:R-:W-:Y:S05]  /*2420*/  @!P4 BRA `(.L_x_35) ;  /* 0x000000000004c947 */ /* 0x001fea0003800000 */
[----:B------:R0:W5:Y:S02]  /*2430*/  LDG.E.LTC128B R18, desc[UR36][R4.64+0x4] ;  /* 0x0000042404127981 */ /* 0x000164000c1e1920 */
.L_x_35:
[----:B------:R-:W-:Y:S05]  /*2440*/  BSYNC B1 ;  /* 0x0000000000017941 */ /* 0x000fea0003800000 */
.L_x_34:
[----:B-----5:R-:W-:Y:S01]  /*2450*/  FMUL R6, R18, R89 ;  /* 0x0000005912067220 */ /* 0x020fe20000400000 */
[----:B------:R-:W-:-:S03]  /*2460*/  LEA.HI.X R15, R10, R113, R7, 0x2, P1 ;  /* 0x000000710a0f7211 */ /* 0x000fc600008f1407 */
[----:B------:R-:W-:-:S05]  /*2470*/  FFMA R25, R25, R88, R6 ;  /* 0x0000005819197223 */ /* 0x000fca0000000006 */
[----:B------:R1:W-:Y:S04]  /*2480*/  @P4 STG.E desc[UR36][R8.64+0x4], R25 ;  /* 0x0000041908004986 */ /* 0x0003e8000c101924 */
[----:B------:R-:W2:Y:S01]  /*2490*/  @P3 LDG.E.LTC128B R18, desc[UR36][R14.64] ;  /* 0x000000240e123981 */ /* 0x000ea2000c1e1920 */
[----:B------:R-:W-:Y:S01]  /*24a0*/  IADD3 R12, P1, P2, R92, R20, R12 ;  /* 0x000000145c0c7210 */ /* 0x000fe20007a3e00c */
[----:B------:R-:W-:Y:S01]  /*24b0*/  BSSY B1, `(.L_x_36) ;  /* 0x0000010000017945 */ /* 0x000fe20003800000 */
[C---:B------:R-:W-:Y:S02]  /*24c0*/  SHF.L.U64.HI R11, R94.reuse, 0x2, R95 ;  /* 0x000000025e0b7819 */ /* 0x040fe4000001025f */
[----:B------:R-:W-:Y:S02]  /*24d0*/  IADD3.X R13, R93, R105, R13, P1, P2 ;  /* 0x000000695d0d7210 */ /* 0x000fe40000fe440d */
[----:B------:R-:W-:-:S02]  /*24e0*/  LEA R10, P2, R94, R8, 0x2 ;  /* 0x000000085e0a7211 */ /* 0x000fc400078410ff */
[----:B------:R-:W-:Y:S01]  /*24f0*/  ISETP.GT.AND P0, PT, R0, 0x8, P0 ;  /* 0x000000080000780c */ /* 0x000fe20000704270 */
[----:B------:R-:W-:Y:S01]  /*2500*/  IMAD.WIDE.U32 R12, R19, R108, R12 ;  /* 0x0000006c130c7225 */ /* 0x000fe200078e000c */
[----:B------:R-:W-:-:S03]  /*2510*/  ISETP.GT.AND P1, PT, R3, 0x8, PT ;  /* 0x000000080300780c */ /* 0x000fc60003f24270 */
[----:B------:R-:W-:Y:S01]  /*2520*/  IMAD.X R11, R11, 0x1, R9, P2 ;  /* 0x000000010b0b7824 */ /* 0x000fe200010e0609 */
[----:B------:R-:W-:Y:S01]  /*2530*/  LEA R6, P4, R12, R112, 0x2 ;  /* 0x000000700c067211 */ /* 0x000fe200078810ff */
[----:B------:R-:W-:Y:S02]  /*2540*/  IMAD.IADD R13, R107, 0x1, R13 ;  /* 0x000000016b0d7824 */ /* 0x000fe400078e020d */
[----:B--2---:R-:W-:-:S04]  /*2550*/  FMUL R7, R18, R89 ;  /* 0x0000005912077220 */ /* 0x004fc80000400000 */
[----:B------:R-:W-:Y:S01]  /*2560*/  FFMA R15, R26, R88, R7 ;  /* 0x000000581a0f7223 */ /* 0x000fe20000000007 */
[----:B------:R-:W-:-:S04]  /*2570*/  LEA.HI.X R7, R12, R113, R13, 0x2, P4 ;  /* 0x000000710c077211 */ /* 0x000fc800020f140d */
[----:B------:R1:W-:Y:S01]  /*2580*/  @P3 STG.E desc[UR36][R10.64], R15 ;  /* 0x0000000f0a003986 */ /* 0x0003e2000c101924 */
[----:B------:R-:W-:Y:S05]  /*2590*/  @!P0 BRA `(.L_x_37) ;  /* 0x0000000000048947 */ /* 0x000fea0003800000 */
[----:B------:R2:W5:Y:S02]  /*25a0*/  LDG.E.LTC128B R18, desc[UR36][R6.64+0x4] ;  /* 0x0000042406127981 */ /* 0x000564000c1e1920 */
.L_x_37:
[----:B------:R-:W-:Y:S05]  /*25b0*/  BSYNC B1 ;  /* 0x0000000000017941 */ /* 0x000fea0003800000 */
.L_x_36:
[----:B-----5:R-:W-:Y:S01]  /*25c0*/  FMUL R12, R18, R89 ;  /* 0x00000059120c7220 */ /* 0x020fe20000400000 */
[----:B------:R-:W-:Y:S01]  /*25d0*/  ISETP.GT.AND P3, PT, R0, RZ, P1 ;  /* 0x000000ff0000720c */ /* 0x000fe20000f64270 */
[----:B------:R-:W-:Y:S01]  /*25e0*/  BSSY B1, `(.L_x_38) ;  /* 0x0000006000017945 */ /* 0x000fe20003800000 */
[----:B------:R-:W-:Y:S01]  /*25f0*/  ISETP.GT.AND P2, PT, R3, 0x9, PT ;  /* 0x000000090300780c */ /* 0x000fe20003f44270 */
[----:B------:R-:W-:-:S05]  /*2600*/  FFMA R27, R27, R88, R12 ;  /* 0x000000581b1b7223 */ /* 0x000fca000000000c */
[----:B------:R3:W-:Y:S05]  /*2610*/  @P0 STG.E desc[UR36][R10.64+0x4], R27 ;  /* 0x0000041b0a000986 */ /* 0x0007ea000c101924 */
[----:B------:R-:W-:Y:S05]  /*2620*/  @!P3 BRA `(.L_x_39) ;  /* 0x000000000004b947 */ /* 0x000fea0003800000 */
[----:B------:R4:W5:Y:S02]  /*2630*/  LDG.E.LTC128B R18, desc[UR36][R4.64+0x20] ;  /* 0x0000202404127981 */ /* 0x000964000c1e1920 */
.L_x_39:
[----:B------:R-:W-:Y:S05]  /*2640*/  BSYNC B1 ;  /* 0x0000000000017941 */ /* 0x000fea0003800000 */
.L_x_38:
[----:B-----5:R-:W-:Y:S01]  /*2650*/  FMUL R13, R18, R89 ;  /* 0x00000059120d7220 */ /* 0x020fe20000400000 */
[----:B------:R-:W-:Y:S01]  /*2660*/  ISETP.GT.AND P0, PT, R0, RZ, P2 ;  /* 0x000000ff0000720c */ /* 0x000fe20001704270 */
[----:B------:R-:W-:Y:S02]  /*2670*/  BSSY B1, `(.L_x_40) ;  /* 0x0000005000017945 */ /* 0x000fe40003800000 */
[----:B------:R-:W-:-:S05]  /*2680*/  FFMA R13, R28, R88, R13 ;  /* 0x000000581c0d7223 */ /* 0x000fca000000000d */
[----:B------:R0:W-:Y:S05]  /*2690*/  @P3 STG.E desc[UR36][R8.64+0x20], R13 ;  /* 0x0000200d08003986 */ /* 0x0001ea000c101924 */
[----:B------:R-:W-:Y:S05]  /*26a0*/  @!P0 BRA `(.L_x_41) ;  /* 0x0000000000048947 */ /* 0x000fea0003800000 */
[----:B------:R0:W5:Y:S02]  /*26b0*/  LDG.E.LTC128B R18, desc[UR36][R4.64+0x24] ;  /* 0x0000242404127981 */ /* 0x000164000c1e1920 */
.L_x_41:
[----:B------:R-:W-:Y:S05]  /*26c0*/  BSYNC B1 ;  /* 0x0000000000017941 */ /* 0x000fea0003800000 */
.L_x_40:
[----:B-----5:R-:W-:Y:S01]  /*26d0*/  FMUL R12, R18, R89 ;  /* 0x00000059120c7220 */ /* 0x020fe20000400000 */
[----:B------:R-:W-:Y:S01]  /*26e0*/  ISETP.GT.AND P1, PT, R0, 0x8, P1 ;  /* 0x000000080000780c */ /* 0x000fe20000f24270 */
[----:B------:R-:W-:Y:S02]  /*26f0*/  BSSY B1, `(.L_x_42) ;  /* 0x0000005000017945 */ /* 0x000fe40003800000 */
[----:B------:R-:W-:-:S05]  /*2700*/  FFMA R29, R29, R88, R12 ;  /* 0x000000581d1d7223 */ /* 0x000fca000000000c */
[----:B------:R0:W-:Y:S05]  /*2710*/  @P0 STG.E desc[UR36][R8.64+0x24], R29 ;  /* 0x0000241d08000986 */ /* 0x0001ea000c101924 */
[----:B------:R-:W-:Y:S05]  /*2720*/  @!P1 BRA `(.L_x_43) ;  /* 0x0000000000049947 */ /* 0x000fea0003800000 */
[----:B------:R0:W5:Y:S02]  /*2730*/  LDG.E.LTC128B R18, desc[UR36][R6.64+0x20] ;  /* 0x0000202406127981 */ /* 0x000164000c1e1920 */
.L_x_43:
[----:B------:R-:W-:Y:S05]  /*2740*/  BSYNC B1 ;  /* 0x0000000000017941 */ /* 0x000fea0003800000 */
.L_x_42:
[----:B0----5:R-:W-:Y:S01]  /*2750*/  FMUL R13, R18, R89 ;  /* 0x00000059120d7220 */ /* 0x021fe20000400000 */
[----:B------:R-:W-:Y:S01]  /*2760*/  ISETP.GT.AND P2, PT, R0, 0x8, P2 ;  /* 0x000000080000780c */ /* 0x000fe20001744270 */
[----:B------:R-:W-:Y:S01]  /*2770*/  BSSY B1, `(.L_x_44) ;  /* 0x0000006000017945 */ /* 0x000fe20003800000 */
[----:B------:R-:W-:Y:S01]  /*2780*/  ISETP.GT.AND P0, PT, R3, 0x10, PT ;  /* 0x000000100300780c */ /* 0x000fe20003f04270 */
[----:B------:R-:W-:-:S05]  /*2790*/  FFMA R13, R30, R88, R13 ;  /* 0x000000581e0d7223 */ /* 0x000fca000000000d */
[----:B------:R0:W-:Y:S05]  /*27a0*/  @P1 STG.E desc[UR36][R10.64+0x20], R13 ;  /* 0x0000200d0a001986 */ /* 0x0001ea000c101924 */
[----:B------:R-:W-:Y:S05]  /*27b0*/  @!P2 BRA `(.L_x_45) ;  /* 0x000000000004a947 */ /* 0x000fea0003800000 */
[----:B------:R0:W5:Y:S02]  /*27c0*/  LDG.E.LTC128B R18, desc[UR36][R6.64+0x24] ;  /* 0x0000242406127981 */ /* 0x000164000c1e1920 */
.L_x_45:
[----:B------:R-:W-:Y:S05]  /*27d0*/  BSYNC B1 ;  /* 0x0000000000017941 */ /* 0x000fea0003800000 */
.L_x_44:
        /* <DEDUP_REMOVED lines=8> */
.L_x_47:
[----:B------:R-:W-:Y:S05]  /*2860*/  BSYNC B1 ;  /* 0x0000000000017941 */ /* 0x000fea0003800000 */
.L_x_46:
[----:B0----5:R-:W-:Y:S01]  /*2870*/  FMUL R13, R18, R89 ;  /* 0x00000059120d7220 */ /* 0x021fe20000400000 */
[----:B------:R-:W-:Y:S01]  /*2880*/  ISETP.GT.AND P2, PT, R0, RZ, P1 ;  /* 0x000000ff0000720c */ /* 0x000fe20000f44270 */
[----:B------:R-:W-:Y:S02]  /*2890*/  BSSY B1, `(.L_x_48) ;  /* 0x0000005000017945 */ /* 0x000fe40003800000 */
[----:B------:R-:W-:-:S05]  /*28a0*/  FFMA R13, R32, R88, R13 ;  /* 0x00000058200d7223 */ /* 0x000fca000000000d */
[----:B------:R0:W-:Y:S05]  /*28b0*/  @P3 STG.E desc[UR36][R8.64+0x40], R13 ;  /* 0x0000400d08003986 */ /* 0x0001ea000c101924 */
[----:B------:R-:W-:Y:S05]  /*28c0*/  @!P2 BRA `(.L_x_49) ;  /* 0x000000000004a947 */ /* 0x000fea0003800000 */
[----:B------:R0:W5:Y:S02]  /*28d0*/  LDG.E.LTC128B R18, desc[UR36][R4.64+0x44] ;  /* 0x0000442404127981 */ /* 0x000164000c1e1920 */
.L_x_49:
[----:B------:R-:W-:Y:S05]  /*28e0*/  BSYNC B1 ;  /* 0x0000000000017941 */ /* 0x000fea0003800000 */
.L_x_48:
[----:B-----5:R-:W-:Y:S01]  /*28f0*/  FMUL R12, R18, R89 ;  /* 0x00000059120c7220 */ /* 0x020fe20000400000 */
[----:B------:R-:W-:Y:S01]  /*2900*/  ISETP.GT.AND P0, PT, R0, 0x8, P0 ;  /* 0x000000080000780c */ /* 0x000fe20000704270 */
[----:B------:R-:W-:Y:S02]  /*2910*/  BSSY B1, `(.L_x_50) ;  /* 0x0000005000017945 */ /* 0x000fe40003800000 */
[----:B------:R-:W-:-:S05]  /*2920*/  FFMA R33, R33, R88, R12 ;  /* 0x0000005821217223 */ /* 0x000fca000000000c */
[----:B------:R0:W-:Y:S05]  /*2930*/  @P2 STG.E desc[UR36][R8.64+0x44], R33 ;  /* 0x0000442108002986 */ /* 0x0001ea000c101924 */
[----:B------:R-:W-:Y:S05]  /*2940*/  @!P0 BRA `(.L_x_51) ;  /* 0x0000000000048947 */ /* 0x000fea0003800000 */
[----:B------:R0:W5:Y:S02]  /*2950*/  LDG.E.LTC128B R18, desc[UR36][R6.64+0x40] ;  /* 0x0000402406127981 */ /* 0x000164000c1e1920 */
.L_x_51:
[----:B------:R-:W-:Y:S05]  /*2960*/  BSYNC B1 ;  /* 0x0000000000017941 */ /* 0x000fea0003800000 */
.L_x_50:
        /* <DEDUP_REMOVED lines=8> */
.L_x_53:
[----:B------:R-:W-:Y:S05]  /*29f0*/  BSYNC B1 ;  /* 0x0000000000017941 */ /* 0x000fea0003800000 */
.L_x_52:
        /* <DEDUP_REMOVED lines=8> */
.L_x_55:
[----:B------:R-:W-:Y:S05]  /*2a80*/  BSYNC B1 ;  /* 0x0000000000017941 */ /* 0x000fea0003800000 */
.L_x_54:
[----:B0----5:R-:W-:Y:S01]  /*2a90*/  FMUL R13, R18, R89 ;  /* 0x00000059120d7220 */ /* 0x021fe20000400000 */
[----:B------:R-:W-:Y:S01]  /*2aa0*/  ISETP.GT.AND P1, PT, R0, RZ, P0 ;  /* 0x000000ff0000720c */ /* 0x000fe20000724270 */
[----:B------:R-:W-:Y:S02]  /*2ab0*/  BSSY B1, `(.L_x_56) ;  /* 0x0000005000017945 */ /* 0x000fe40003800000 */
[----:B------:R-:W-:-:S05]  /*2ac0*/  FFMA R13, R36, R88, R13 ;  /* 0x00000058240d7223 */ /* 0x000fca000000000d */
[----:B------:R0:W-:Y:S05]  /*2ad0*/  @P3 STG.E desc[UR36][R8.64+0x60], R13 ;  /* 0x0000600d08003986 */ /* 0x0001ea000c101924 */
[----:B------:R-:W-:Y:S05]  /*2ae0*/  @!P1 BRA `(.L_x_57) ;  /* 0x0000000000049947 */ /* 0x000fea0003800000 */
[----:B------:R0:W5:Y:S02]  /*2af0*/  LDG.E.LTC128B R18, desc[UR36][R4.64+0x64] ;  /* 0x0000642404127981 */ /* 0x000164000c1e1920 */
.L_x_57:
[----:B------:R-:W-:Y:S05]  /*2b00*/  BSYNC B1 ;  /* 0x0000000000017941 */ /* 0x000fea0003800000 */
.L_x_56:
[----:B-----5:R-:W-:Y:S01]  /*2b10*/  FMUL R12, R18, R89 ;  /* 0x00000059120c7220 */ /* 0x020fe20000400000 */
[----:B------:R-:W-:Y:S01]  /*2b20*/  ISETP.GT.AND P2, PT, R0, 0x8, P2 ;  /* 0x000000080000780c */ /* 0x000fe20001744270 */
[----:B------:R-:W-:Y:S02]  /*2b30*/  BSSY B1, `(.L_x_58) ;  /* 0x0000005000017945 */ /* 0x000fe40003800000 */
[----:B------:R-:W-:-:S05]  /*2b40*/  FFMA R37, R37, R88, R12 ;  /* 0x0000005825257223 */ /* 0x000fca000000000c */
[----:B------:R0:W-:Y:S05]  /*2b50*/  @P1 STG.E desc[UR36][R8.64+0x64], R37 ;  /* 0x0000642508001986 */ /* 0x0001ea000c101924 */
[----:B------:R-:W-:Y:S05]  /*2b60*/  @!P2 BRA `(.L_x_59) ;  /* 0x000000000004a947 */ /* 0x000fea0003800000 */
[----:B------:R0:W5:Y:S02]  /*2b70*/  LDG.E.LTC128B R18, desc[UR36][R6.64+0x60] ;  /* 0x0000602406127981 */ /* 0x000164000c1e1920 */
.L_x_59:
[----:B------:R-:W-:Y:S05]  /*2b80*/  BSYNC B1 ;  /* 0x0000000000017941 */ /* 0x000fea0003800000 */
.L_x_58:
        /* <DEDUP_REMOVED lines=8> */
.L_x_61:
[----:B------:R-:W-:Y:S05]  /*2c10*/  BSYNC B1 ;  /* 0x0000000000017941 */ /* 0x000fea0003800000 */
.L_x_60:
        /* <DEDUP_REMOVED lines=8> */
.L_x_63:
[----:B------:R-:W-:Y:S05]  /*2ca0*/  BSYNC B1 ;  /* 0x0000000000017941 */ /* 0x000fea0003800000 */
.L_x_62:
[----:B0----5:R-:W-:Y:S01]  /*2cb0*/  FMUL R13, R18, R89 ;  /* 0x00000059120d7220 */ /* 0x021fe20000400000 */
[----:B------:R-:W-:Y:S01]  /*2cc0*/  ISETP.GT.AND P0, PT, R0, RZ, P2 ;  /* 0x000000ff0000720c */ /* 0x000fe20001704270 */
[----:B------:R-:W-:Y:S02]  /*2cd0*/  BSSY B1, `(.L_x_64) ;  /* 0x0000005000017945 */ /* 0x000fe40003800000 */
[----:B------:R-:W-:-:S05]  /*2ce0*/  FFMA R13, R40, R88, R13 ;  /* 0x00000058280d7223 */ /* 0x000fca000000000d */
[----:B------:R0:W-:Y:S05]  /*2cf0*/  @P3 STG.E desc[UR36][R8.64+0x80], R13 ;  /* 0x0000800d08003986 */ /* 0x0001ea000c101924 */
[----:B------:R-:W-:Y:S05]  /*2d00*/  @!P0 BRA `(.L_x_65) ;  /* 0x0000000000048947 */ /* 0x000fea0003800000 */
[----:B------:R0:W5:Y:S02]  /*2d10*/  LDG.E.LTC128B R18, desc[UR36][R4.64+0x84] ;  /* 0x0000842404127981 */ /* 0x000164000c1e1920 */
.L_x_65:
[----:B------:R-:W-:Y:S05]  /*2d20*/  BSYNC B1 ;  /* 0x0000000000017941 */ /* 0x000fea0003800000 */
.L_x_64:
[----:B-----5:R-:W-:Y:S01]  /*2d30*/  FMUL R12, R18, R89 ;  /* 0x00000059120c7220 */ /* 0x020fe20000400000 */
[----:B------:R-:W-:Y:S01]  /*2d40*/  ISETP.GT.AND P1, PT, R0, 0x8, P1 ;  /* 0x000000080000780c */ /* 0x000fe20000f24270 */
[----:B------:R-:W-:Y:S02]  /*2d50*/  BSSY B1, `(.L_x_66) ;  /* 0x0000005000017945 */ /* 0x000fe40003800000 */
[----:B------:R-:W-:-:S05]  /*2d60*/  FFMA R41, R41, R88, R12 ;  /* 0x0000005829297223 */ /* 0x000fca000000000c */
[----:B------:R0:W-:Y:S05]  /*2d70*/  @P0 STG.E desc[UR36][R8.64+0x84], R41 ;  /* 0x0000842908000986 */ /* 0x0001ea000c101924 */
[----:B------:R-:W-:Y:S05]  /*2d80*/  @!P1 BRA `(.L_x_67) ;  /* 0x0000000000049947 */ /* 0x000fea0003800000 */
[----:B------:R0:W5:Y:S02]  /*2d90*/  LDG.E.LTC128B R18, desc[UR36][R6.64+0x80] ;  /* 0x0000802406127981 */ /* 0x000164000c1e1920 */
.L_x_67:
[----:B------:R-:W-:Y:S05]  /*2da0*/  BSYNC B1 ;  /* 0x0000000000017941 */ /* 0x000fea0003800000 */
.L_x_66:
        /* <DEDUP_REMOVED lines=8> */
.L_x_69:
[----:B------:R-:W-:Y:S05]  /*2e30*/  BSYNC B1 ;  /* 0x0000000000017941 */ /* 0x000fea0003800000 */
.L_x_68:
        /* <DEDUP_REMOVED lines=8> */
.L_x_71:
[----:B------:R-:W-:Y:S05]  /*2ec0*/  BSYNC B1 ;  /* 0x0000000000017941 */ /* 0x000fea0003800000 */
.L_x_70:
[----:B0----5:R-:W-:Y:S01]  /*2ed0*/  FMUL R13, R18, R89 ;  /* 0x00000059120d7220 */ /* 0x021fe20000400000 */
[----:B------:R-:W-:Y:S01]  /*2ee0*/  ISETP.GT.AND P2, PT, R0, RZ, P1 ;  /* 0x000000ff0000720c */ /* 0x000fe20000f44270 */
[----:B------:R-:W-:Y:S02]  /*2ef0*/  BSSY B1, `(.L_x_72) ;  /* 0x0000005000017945 */ /* 0x000fe40003800000 */
[----:B------:R-:W-:-:S05]  /*2f00*/  FFMA R13, R44, R88, R13 ;  /* 0x000000582c0d7223 */ /* 0x000fca000000000d */
[----:B------:R0:W-:Y:S05]  /*2f10*/  @P3 STG.E desc[UR36][R8.64+0xa0], R13 ;  /* 0x0000a00d08003986 */ /* 0x0001ea000c101924 */
[----:B------:R-:W-:Y:S05]  /*2f20*/  @!P2 BRA `(.L_x_73) ;  /* 0x000000000004a947 */ /* 0x000fea0003800000 */
[----:B------:R0:W5:Y:S02]  /*2f30*/  LDG.E.LTC128B R18, desc[UR36][R4.64+0xa4] ;  /* 0x0000a42404127981 */ /* 0x000164000c1e1920 */
.L_x_73:
[----:B------:R-:W-:Y:S05]  /*2f40*/  BSYNC B1 ;  /* 0x0000000000017941 */ /* 0x000fea0003800000 */
.L_x_72:
[----:B-----5:R-:W-:Y:S01]  /*2f50*/  FMUL R12, R18, R89 ;  /* 0x00000059120c7220 */ /* 0x020fe20000400000 */
[----:B------:R-:W-:Y:S01]  /*2f60*/  ISETP.GT.AND P0, PT, R0, 0x8, P0 ;  /* 0x000000080000780c */ /* 0x000fe20000704270 */
[----:B------:R-:W-:Y:S02]  /*2f70*/  BSSY B1, `(.L_x_74) ;  /* 0x0000005000017945 */ /* 0x000fe40003800000 */
[----:B------:R-:W-:-:S05]  /*2f80*/  FFMA R45, R45, R88, R12 ;  /* 0x000000582d2d7223 */ /* 0x000fca000000000c */
[----:B------:R0:W-:Y:S05]  /*2f90*/  @P2 STG.E desc[UR36][R8.64+0xa4], R45 ;  /* 0x0000a42d08002986 */ /* 0x0001ea000c101924 */
[----:B------:R-:W-:Y:S05]  /*2fa0*/  @!P0 BRA `(.L_x_75) ;  /* 0x0000000000048947 */ /* 0x000fea0003800000 */
[----:B------:R0:W5:Y:S02]  /*2fb0*/  LDG.E.LTC128B R18, desc[UR36][R6.64+0xa0] ;  /* 0x0000a02406127981 */ /* 0x000164000c1e1920 */
.L_x_75:
[----:B------:R-:W-:Y:S05]  /*2fc0*/  BSYNC B1 ;  /* 0x0000000000017941 */ /* 0x000fea0003800000 */
.L_x_74:
        /* <DEDUP_REMOVED lines=8> */
.L_x_77:
[----:B------:R-:W-:Y:S05]  /*3050*/  BSYNC B1 ;  /* 0x0000000000017941 */ /* 0x000fea0003800000 */
.L_x_76:
        /* <DEDUP_REMOVED lines=8> */
.L_x_79:
[----:B------:R-:W-:Y:S05]  /*30e0*/  BSYNC B1 ;  /* 0x0000000000017941 */ /* 0x000fea0003800000 */
.L_x_78:
[----:B0----5:R-:W-:Y:S01]  /*30f0*/  FMUL R13, R18, R89 ;  /* 0x00000059120d7220 */ /* 0x021fe20000400000 */
[----:B------:R-:W-:Y:S01]  /*3100*/  ISETP.GT.AND P1, PT, R0, RZ, P0 ;  /* 0x000000ff0000720c */ /* 0x000fe20000724270 */
[----:B------:R-:W-:Y:S02]  /*3110*/  BSSY B1, `(.L_x_80) ;  /* 0x0000005000017945 */ /* 0x000fe40003800000 */
[----:B------:R-:W-:-:S05]  /*3120*/  FFMA R13, R48, R88, R13 ;  /* 0x00000058300d7223 */ /* 0x000fca000000000d */
[----:B------:R0:W-:Y:S05]  /*3130*/  @P3 STG.E desc[UR36][R8.64+0xc0], R13 ;  /* 0x0000c00d08003986 */ /* 0x0001ea000c101924 */
[----:B------:R-:W-:Y:S05]  /*3140*/  @!P1 BRA `(.L_x_81) ;  /* 0x0000000000049947 */ /* 0x000fea0003800000 */
[----:B------:R0:W5:Y:S02]  /*3150*/  LDG.E.LTC128B R18, desc[UR36][R4.64+0xc4] ;  /* 0x0000c42404127981 */ /* 0x000164000c1e1920 */
.L_x_81:
[----:B------:R-:W-:Y:S05]  /*3160*/  BSYNC B1 ;  /* 0x0000000000017941 */ /* 0x000fea0003800000 */
.L_x_80:
[----:B-----5:R-:W-:Y:S01]  /*3170*/  FMUL R12, R18, R89 ;  /* 0x00000059120c7220 */ /* 0x020fe20000400000 */
[----:B------:R-:W-:Y:S01]  /*3180*/  ISETP.GT.AND P2, PT, R0, 0x8, P2 ;  /* 0x000000080000780c */ /* 0x000fe20001744270 */
[----:B------:R-:W-:Y:S02]  /*3190*/  BSSY B1, `(.L_x_82) ;  /* 0x0000005000017945 */ /* 0x000fe40003800000 */
[----:B------:R-:W-:-:S05]  /*31a0*/  FFMA R49, R49, R88, R12 ;  /* 0x0000005831317223 */ /* 0x000fca000000000c */
[----:B------:R0:W-:Y:S05]  /*31b0*/  @P1 STG.E desc[UR36][R8.64+0xc4], R49 ;  /* 0x0000c43108001986 */ /* 0x0001ea000c101924 */
[----:B------:R-:W-:Y:S05]  /*31c0*/  @!P2 BRA `(.L_x_83) ;  /* 0x000000000004a947 */ /* 0x000fea0003800000 */
[----:B------:R0:W5:Y:S02]  /*31d0*/  LDG.E.LTC128B R18, desc[UR36][R6.64+0xc0] ;  /* 0x0000c02406127981 */ /* 0x000164000c1e1920 */
.L_x_83:
[----:B------:R-:W-:Y:S05]  /*31e0*/  BSYNC B1 ;  /* 0x0000000000017941 */ /* 0x000fea0003800000 */
.L_x_82:
        /* <DEDUP_REMOVED lines=8> */
.L_x_85:
[----:B------:R-:W-:Y:S05]  /*3270*/  BSYNC B1 ;  /* 0x0000000000017941 */ /* 0x000fea0003800000 */
.L_x_84:
        /* <DEDUP_REMOVED lines=8> */
.L_x_87:
[----:B------:R-:W-:Y:S05]  /*3300*/  BSYNC B1 ;  /* 0x0000000000017941 */ /* 0x000fea0003800000 */
.L_x_86:
[----:B0----5:R-:W-:Y:S01]  /*3310*/  FMUL R13, R18, R89 ;  /* 0x00000059120d7220 */ /* 0x021fe20000400000 */
[----:B------:R-:W-:Y:S01]  /*3320*/  ISETP.GT.AND P0, PT, R0, RZ, P2 ;  /* 0x000000ff0000720c */ /* 0x000fe20001704270 */
[----:B------:R-:W-:Y:S02]  /*3330*/  BSSY B1, `(.L_x_88) ;  /* 0x0000005000017945 */ /* 0x000fe40003800000 */
[----:B------:R-:W-:-:S05]  /*3340*/  FFMA R13, R52, R88, R13 ;  /* 0x00000058340d7223 */ /* 0x000fca000000000d */
[----:B------:R0:W-:Y:S05]  /*3350*/  @P3 STG.E desc[UR36][R8.64+0xe0], R13 ;  /* 0x0000e00d08003986 */ /* 0x0001ea000c101924 */
[----:B------:R-:W-:Y:S05]  /*3360*/  @!P0 BRA `(.L_x_89) ;  /* 0x0000000000048947 */ /* 0x000fea0003800000 */
[----:B------:R0:W5:Y:S02]  /*3370*/  LDG.E.LTC128B R18, desc[UR36][R4.64+0xe4] ;  /* 0x0000e42404127981 */ /* 0x000164000c1e1920 */
.L_x_89:
[----:B------:R-:W-:Y:S05]  /*3380*/  BSYNC B1 ;  /* 0x0000000000017941 */ /* 0x000fea0003800000 */
.L_x_88:
[----:B-----5:R-:W-:Y:S01]  /*3390*/  FMUL R12, R18, R89 ;  /* 0x00000059120c7220 */ /* 0x020fe20000400000 */
[----:B------:R-:W-:Y:S01]  /*33a0*/  ISETP.GT.AND P1, PT, R0, 0x8, P1 ;  /* 0x000000080000780c */ /* 0x000fe20000f24270 */
[----:B------:R-:W-:Y:S02]  /*33b0*/  BSSY B1, `(.L_x_90) ;  /* 0x0000005000017945 */ /* 0x000fe40003800000 */
[----:B------:R-:W-:-:S05]  /*33c0*/  FFMA R53, R53, R88, R12 ;  /* 0x0000005835357223 */ /* 0x000fca000000000c */
[----:B------:R0:W-:Y:S05]  /*33d0*/  @P0 STG.E desc[UR36][R8.64+0xe4], R53 ;  /* 0x0000e43508000986 */ /* 0x0001ea000c101924 */
[----:B------:R-:W-:Y:S05]  /*33e0*/  @!P1 BRA `(.L_x_91) ;  /* 0x0000000000049947 */ /* 0x000fea0003800000 */
[----:B------:R0:W5:Y:S02]  /*33f0*/  LDG.E.LTC128B R18, desc[UR36][R6.64+0xe0] ;  /* 0x0000e02406127981 */ /* 0x000164000c1e1920 */
.L_x_91:
[----:B------:R-:W-:Y:S05]  /*3400*/  BSYNC B1 ;  /* 0x0000000000017941 */ /* 0x000fea0003800000 */
.L_x_90:
        /* <DEDUP_REMOVED lines=8> */
.L_x_93:
[----:B------:R-:W-:Y:S05]  /*3490*/  BSYNC B1 ;  /* 0x0000000000017941 */ /* 0x000fea0003800000 */
.L_x_92:
        /* <DEDUP_REMOVED lines=8> */
.L_x_95:
[----:B------:R-:W-:Y:S05]  /*3520*/  BSYNC B1 ;  /* 0x0000000000017941 */ /* 0x000fea0003800000 */
.L_x_94:
[----:B0----5:R-:W-:Y:S01]  /*3530*/  FMUL R13, R18, R89 ;  /* 0x00000059120d7220 */ /* 0x021fe20000400000 */
[----:B------:R-:W-:Y:S01]  /*3540*/  ISETP.GT.AND P2, PT, R0, RZ, P1 ;  /* 0x000000ff0000720c */ /* 0x000fe20000f44270 */
[----:B------:R-:W-:Y:S02]  /*3550*/  BSSY B1, `(.L_x_96) ;  /* 0x0000005000017945 */ /* 0x000fe40003800000 */
[----:B------:R-:W-:-:S05]  /*3560*/  FFMA R13, R56, R88, R13 ;  /* 0x00000058380d7223 */ /* 0x000fca000000000d */
[----:B------:R0:W-:Y:S05]  /*3570*/  @P3 STG.E desc[UR36][R8.64+0x100], R13 ;  /* 0x0001000d08003986 */ /* 0x0001ea000c101924 */
[----:B------:R-:W-:Y:S05]  /*3580*/  @!P2 BRA `(.L_x_97) ;  /* 0x000000000004a947 */ /* 0x000fea0003800000 */
[----:B------:R0:W5:Y:S02]  /*3590*/  LDG.E.LTC128B R18, desc[UR36][R4.64+0x104] ;  /* 0x0001042404127981 */ /* 0x000164000c1e1920 */
.L_x_97:
[----:B------:R-:W-:Y:S05]  /*35a0*/  BSYNC B1 ;  /* 0x0000000000017941 */ /* 0x000fea0003800000 */
.L_x_96:
[----:B-----5:R-:W-:Y:S01]  /*35b0*/  FMUL R12, R18, R89 ;  /* 0x00000059120c7220 */ /* 0x020fe20000400000 */
[----:B------:R-:W-:Y:S01]  /*35c0*/  ISETP.GT.AND P0, PT, R0, 0x8, P0 ;  /* 0x000000080000780c */ /* 0x000fe20000704270 */
[----:B------:R-:W-:Y:S02]  /*35d0*/  BSSY B1, `(.L_x_98) ;  /* 0x0000005000017945 */ /* 0x000fe40003800000 */
[----:B------:R-:W-:-:S05]  /*35e0*/  FFMA R57, R57, R88, R12 ;  /* 0x0000005839397223 */ /* 0x000fca000000000c */
[----:B------:R0:W-:Y:S05]  /*35f0*/  @P2 STG.E desc[UR36][R8.64+0x104], R57 ;  /* 0x0001043908002986 */ /* 0x0001ea000c101924 */
[----:B------:R-:W-:Y:S05]  /*3600*/  @!P0 BRA `(.L_x_99) ;  /* 0x0000000000048947 */ /* 0x000fea0003800000 */
[----:B------:R0:W5:Y:S02]  /*3610*/  LDG.E.LTC128B R18, desc[UR36][R6.64+0x100] ;  /* 0x0001002406127981 */ /* 0x000164000c1e1920 */
.L_x_99:
[----:B------:R-:W-:Y:S05]  /*3620*/  BSYNC B1 ;  /* 0x0000000000017941 */ /* 0x000fea0003800000 */
.L_x_98:
        /* <DEDUP_REMOVED lines=8> */
.L_x_101:
[----:B------:R-:W-:Y:S05]  /*36b0*/  BSYNC B1 ;  /* 0x0000000000017941 */ /* 0x000fea0003800000 */
.L_x_100:
        /* <DEDUP_REMOVED lines=8> */
.L_x_103:
[----:B------:R-:W-:Y:S05]  /*3740*/  BSYNC B1 ;  /* 0x0000000000017941 */ /* 0x000fea0003800000 */
.L_x_102:
[----:B0----5:R-:W-:Y:S01]  /*3750*/  FMUL R13, R18, R89 ;  /* 0x00000059120d7220 */ /* 0x021fe20000400000 */
[----:B------:R-:W-:Y:S01]  /*3760*/  ISETP.GT.AND P1, PT, R0, RZ, P0 ;  /* 0x000000ff0000720c */ /* 0x000fe20000724270 */
[----:B------:R-:W-:Y:S02]  /*3770*/  BSSY B1, `(.L_x_104) ;  /* 0x0000005000017945 */ /* 0x000fe40003800000 */
[----:B------:R-:W-:-:S05]  /*3780*/  FFMA R13, R60, R88, R13 ;  /* 0x000000583c0d7223 */ /* 0x000fca000000000d */
[----:B------:R0:W-:Y:S05]  /*3790*/  @P3 STG.E desc[UR36][R8.64+0x120], R13 ;  /* 0x0001200d08003986 */ /* 0x0001ea000c101924 */
[----:B------:R-:W-:Y:S05]  /*37a0*/  @!P1 BRA `(.L_x_105) ;  /* 0x0000000000049947 */ /* 0x000fea0003800000 */
[----:B------:R0:W5:Y:S02]  /*37b0*/  LDG.E.LTC128B R18, desc[UR36][R4.64+0x124] ;  /* 0x0001242404127981 */ /* 0x000164000c1e1920 */
.L_x_105:
[----:B------:R-:W-:Y:S05]  /*37c0*/  BSYNC B1 ;  /* 0x0000000000017941 */ /* 0x000fea0003800000 */
.L_x_104:
[----:B-----5:R-:W-:Y:S01]  /*37d0*/  FMUL R12, R18, R89 ;  /* 0x00000059120c7220 */ /* 0x020fe20000400000 */
[----:B------:R-:W-:Y:S01]  /*37e0*/  ISETP.GT.AND P2, PT, R0, 0x8, P2 ;  /* 0x000000080000780c */ /* 0x000fe20001744270 */
[----:B------:R-:W-:Y:S02]  /*37f0*/  BSSY B1, `(.L_x_106) ;  /* 0x0000005000017945 */ /* 0x000fe40003800000 */
[----:B------:R-:W-:-:S05]  /*3800*/  FFMA R61, R61, R88, R12 ;  /* 0x000000583d3d7223 */ /* 0x000fca000000000c */
[----:B------:R0:W-:Y:S05]  /*3810*/  @P1 STG.E desc[UR36][R8.64+0x124], R61 ;  /* 0x0001243d08001986 */ /* 0x0001ea000c101924 */
[----:B------:R-:W-:Y:S05]  /*3820*/  @!P2 BRA `(.L_x_107) ;  /* 0x000000000004a947 */ /* 0x000fea0003800000 */
[----:B------:R0:W5:Y:S02]  /*3830*/  LDG.E.LTC128B R18, desc[UR36][R6.64+0x120] ;  /* 0x0001202406127981 */ /* 0x000164000c1e1920 */
.L_x_107:
[----:B------:R-:W-:Y:S05]  /*3840*/  BSYNC B1 ;  /* 0x0000000000017941 */ /* 0x000fea0003800000 */
.L_x_106:
        /* <DEDUP_REMOVED lines=8> */
.L_x_109:
[----:B------:R-:W-:Y:S05]  /*38d0*/  BSYNC B1 ;  /* 0x0000000000017941 */ /* 0x000fea0003800000 */
.L_x_108:
        /* <DEDUP_REMOVED lines=8> */
.L_x_111:
[----:B------:R-:W-:Y:S05]  /*3960*/  BSYNC B1 ;  /* 0x0000000000017941 */ /* 0x000fea0003800000 */
.L_x_110:
[----:B0----5:R-:W-:Y:S01]  /*3970*/  FMUL R13, R18, R89 ;  /* 0x00000059120d7220 */ /* 0x021fe20000400000 */
[----:B------:R-:W-:Y:S01]  /*3980*/  ISETP.GT.AND P0, PT, R0, RZ, P2 ;  /* 0x000000ff0000720c */ /* 0x000fe20001704270 */
[----:B------:R-:W-:Y:S02]  /*3990*/  BSSY B1, `(.L_x_112) ;  /* 0x0000005000017945 */ /* 0x000fe40003800000 */
[----:B------:R-:W-:-:S05]  /*39a0*/  FFMA R13, R64, R88, R13 ;  /* 0x00000058400d7223 */ /* 0x000fca000000000d */
[----:B------:R0:W-:Y:S05]  /*39b0*/  @P3 STG.E desc[UR36][R8.64+0x140], R13 ;  /* 0x0001400d08003986 */ /* 0x0001ea000c101924 */
[----:B------:R-:W-:Y:S05]  /*39c0*/  @!P0 BRA `(.L_x_113) ;  /* 0x0000000000048947 */ /* 0x000fea0003800000 */
[----:B------:R0:W5:Y:S02]  /*39d0*/  LDG.E.LTC128B R18, desc[UR36][R4.64+0x144] ;  /* 0x0001442404127981 */ /* 0x000164000c1e1920 */
.L_x_113:
[----:B------:R-:W-:Y:S05]  /*39e0*/  BSYNC B1 ;  /* 0x0000000000017941 */ /* 0x000fea0003800000 */
.L_x_112:
[----:B-----5:R-:W-:Y:S01]  /*39f0*/  FMUL R12, R18, R89 ;  /* 0x00000059120c7220 */ /* 0x020fe20000400000 */
[----:B------:R-:W-:Y:S01]  /*3a00*/  ISETP.GT.AND P1, PT, R0, 0x8, P1 ;  /* 0x000000080000780c */ /* 0x000fe20000f24270 */
[----:B------:R-:W-:Y:S02]  /*3a10*/  BSSY B1, `(.L_x_114) ;  /* 0x0000005000017945 */ /* 0x000fe40003800000 */
[----:B------:R-:W-:-:S05]  /*3a20*/  FFMA R65, R65, R88, R12 ;  /* 0x0000005841417223 */ /* 0x000fca000000000c */
[----:B------:R0:W-:Y:S05]  /*3a30*/  @P0 STG.E desc[UR36][R8.64+0x144], R65 ;  /* 0x0001444108000986 */ /* 0x0001ea000c101924 */
[----:B------:R-:W-:Y:S05]  /*3a40*/  @!P1 BRA `(.L_x_115) ;  /* 0x0000000000049947 */ /* 0x000fea0003800000 */
[----:B------:R0:W5:Y:S02]  /*3a50*/  LDG.E.LTC128B R18, desc[UR36][R6.64+0x140] ;  /* 0x0001402406127981 */ /* 0x000164000c1e1920 */
.L_x_115:
[----:B------:R-:W-:Y:S05]  /*3a60*/  BSYNC B1 ;  /* 0x0000000000017941 */ /* 0x000fea0003800000 */
.L_x_114:
        /* <DEDUP_REMOVED lines=8> */
.L_x_117:
[----:B------:R-:W-:Y:S05]  /*3af0*/  BSYNC B1 ;  /* 0x0000000000017941 */ /* 0x000fea0003800000 */
.L_x_116:
        /* <DEDUP_REMOVED lines=8> */
.L_x_119:
[----:B------:R-:W-:Y:S05]  /*3b80*/  BSYNC B1 ;  /* 0x0000000000017941 */ /* 0x000fea0003800000 */
.L_x_118:
[----:B0----5:R-:W-:Y:S01]  /*3b90*/  FMUL R13, R18, R89 ;  /* 0x00000059120d7220 */ /* 0x021fe20000400000 */
[----:B------:R-:W-:Y:S01]  /*3ba0*/  ISETP.GT.AND P2, PT, R0, RZ, P1 ;  /* 0x000000ff0000720c */ /* 0x000fe20000f44270 */
[----:B------:R-:W-:Y:S02]  /*3bb0*/  BSSY B1, `(.L_x_120) ;  /* 0x0000005000017945 */ /* 0x000fe40003800000 */
[----:B------:R-:W-:-:S05]  /*3bc0*/  FFMA R13, R68, R88, R13 ;  /* 0x00000058440d7223 */ /* 0x000fca000000000d */
[----:B------:R0:W-:Y:S05]  /*3bd0*/  @P3 STG.E desc[UR36][R8.64+0x160], R13 ;  /* 0x0001600d08003986 */ /* 0x0001ea000c101924 */
[----:B------:R-:W-:Y:S05]  /*3be0*/  @!P2 BRA `(.L_x_121) ;  /* 0x000000000004a947 */ /* 0x000fea0003800000 */
[----:B------:R0:W5:Y:S02]  /*3bf0*/  LDG.E.LTC128B R18, desc[UR36][R4.64+0x164] ;  /* 0x0001642404127981 */ /* 0x000164000c1e1920 */
.L_x_121:
[----:B------:R-:W-:Y:S05]  /*3c00*/  BSYNC B1 ;  /* 0x0000000000017941 */ /* 0x000fea0003800000 */
.L_x_120:
[----:B-----5:R-:W-:Y:S01]  /*3c10*/  FMUL R12, R18, R89 ;  /* 0x00000059120c7220 */ /* 0x020fe20000400000 */
[----:B------:R-:W-:Y:S01]  /*3c20*/  ISETP.GT.AND P0, PT, R0, 0x8, P0 ;  /* 0x000000080000780c */ /* 0x000fe20000704270 */
[----:B------:R-:W-:Y:S02]  /*3c30*/  BSSY B1, `(.L_x_122) ;  /* 0x0000005000017945 */ /* 0x000fe40003800000 */
[----:B------:R-:W-:-:S05]  /*3c40*/  FFMA R69, R69, R88, R12 ;  /* 0x0000005845457223 */ /* 0x000fca000000000c */
[----:B------:R0:W-:Y:S05]  /*3c50*/  @P2 STG.E desc[UR36][R8.64+0x164], R69 ;  /* 0x0001644508002986 */ /* 0x0001ea000c101924 */
[----:B------:R-:W-:Y:S05]  /*3c60*/  @!P0 BRA `(.L_x_123) ;  /* 0x0000000000048947 */ /* 0x000fea0003800000 */
[----:B------:R0:W5:Y:S02]  /*3c70*/  LDG.E.LTC128B R18, desc[UR36][R6.64+0x160] ;  /* 0x0001602406127981 */ /* 0x000164000c1e1920 */
.L_x_123:
[----:B------:R-:W-:Y:S05]  /*3c80*/  BSYNC B1 ;  /* 0x0000000000017941 */ /* 0x000fea0003800000 */
.L_x_122:
        /* <DEDUP_REMOVED lines=8> */
.L_x_125:
[----:B------:R-:W-:Y:S05]  /*3d10*/  BSYNC B1 ;  /* 0x0000000000017941 */ /* 0x000fea0003800000 */
.L_x_124:
        /* <DEDUP_REMOVED lines=8> */
.L_x_127:
[----:B------:R-:W-:Y:S05]  /*3da0*/  BSYNC B1 ;  /* 0x0000000000017941 */ /* 0x000fea0003800000 */
.L_x_126:
[----:B0----5:R-:W-:Y:S01]  /*3db0*/  FMUL R13, R18, R89 ;  /* 0x00000059120d7220 */ /* 0x021fe20000400000 */
[----:B------:R-:W-:Y:S01]  /*3dc0*/  ISETP.GT.AND P1, PT, R0, RZ, P0 ;  /* 0x000000ff0000720c */ /* 0x000fe20000724270 */
[----:B------:R-:W-:Y:S02]  /*3dd0*/  BSSY B1, `(.L_x_128) ;  /* 0x0000005000017945 */ /* 0x000fe40003800000 */
[----:B------:R-:W-:-:S05]  /*3de0*/  FFMA R13, R72, R88, R13 ;  /* 0x00000058480d7223 */ /* 0x000fca000000000d */
[----:B------:R0:W-:Y:S05]  /*3df0*/  @P3 STG.E desc[UR36][R8.64+0x180], R13 ;  /* 0x0001800d08003986 */ /* 0x0001ea000c101924 */
[----:B------:R-:W-:Y:S05]  /*3e00*/  @!P1 BRA `(.L_x_129) ;  /* 0x0000000000049947 */ /* 0x000fea0003800000 */
[----:B------:R0:W5:Y:S02]  /*3e10*/  LDG.E.LTC128B R18, desc[UR36][R4.64+0x184] ;  /* 0x0001842404127981 */ /* 0x000164000c1e1920 */
.L_x_129:
[----:B------:R-:W-:Y:S05]  /*3e20*/  BSYNC B1 ;  /* 0x0000000000017941 */ /* 0x000fea0003800000 */
.L_x_128:
[----:B-----5:R-:W-:Y:S01]  /*3e30*/  FMUL R12, R18, R89 ;  /* 0x00000059120c7220 */ /* 0x020fe20000400000 */
[----:B------:R-:W-:Y:S01]  /*3e40*/  ISETP.GT.AND P2, PT, R0, 0x8, P2 ;  /* 0x000000080000780c */ /* 0x000fe20001744270 */
[----:B------:R-:W-:Y:S02]  /*3e50*/  BSSY B1, `(.L_x_130) ;  /* 0x0000005000017945 */ /* 0x000fe40003800000 */
[----:B------:R-:W-:-:S05]  /*3e60*/  FFMA R73, R73, R88, R12 ;  /* 0x0000005849497223 */ /* 0x000fca000000000c */
[----:B------:R0:W-:Y:S05]  /*3e70*/  @P1 STG.E desc[UR36][R8.64+0x184], R73 ;  /* 0x0001844908001986 */ /* 0x0001ea000c101924 */
[----:B------:R-:W-:Y:S05]  /*3e80*/  @!P2 BRA `(.L_x_131) ;  /* 0x000000000004a947 */ /* 0x000fea0003800000 */
[----:B------:R0:W5:Y:S02]  /*3e90*/  LDG.E.LTC128B R18, desc[UR36][R6.64+0x180] ;  /* 0x0001802406127981 */ /* 0x000164000c1e1920 */
.L_x_131:
[----:B------:R-:W-:Y:S05]  /*3ea0*/  BSYNC B1 ;  /* 0x0000000000017941 */ /* 0x000fea0003800000 */
.L_x_130:
        /* <DEDUP_REMOVED lines=8> */
.L_x_133:
[----:B------:R-:W-:Y:S05]  /*3f30*/  BSYNC B1 ;  /* 0x0000000000017941 */ /* 0x000fea0003800000 */
.L_x_132:
        /* <DEDUP_REMOVED lines=8> */
.L_x_135:
[----:B------:R-:W-:Y:S05]  /*3fc0*/  BSYNC B1 ;  /* 0x0000000000017941 */ /* 0x000fea0003800000 */
.L_x_134:
[----:B0----5:R-:W-:Y:S01]  /*3fd0*/  FMUL R13, R18, R89 ;  /* 0x00000059120d7220 */ /* 0x021fe20000400000 */
[----:B------:R-:W-:Y:S01]  /*3fe0*/  ISETP.GT.AND P0, PT, R0, RZ, P2 ;  /* 0x000000ff0000720c */ /* 0x000fe20001704270 */
[----:B------:R-:W-:Y:S02]  /*3ff0*/  BSSY B1, `(.L_x_136) ;  /* 0x0000005000017945 */ /* 0x000fe40003800000 */
[----:B------:R-:W-:-:S05]  /*4000*/  FFMA R13, R76, R88, R13 ;  /* 0x000000584c0d7223 */ /* 0x000fca000000000d */
[----:B------:R0:W-:Y:S05]  /*4010*/  @P3 STG.E desc[UR36][R8.64+0x1a0], R13 ;  /* 0x0001a00d08003986 */ /* 0x0001ea000c101924 */
[----:B------:R-:W-:Y:S05]  /*4020*/  @!P0 BRA `(.L_x_137) ;  /* 0x0000000000048947 */ /* 0x000fea0003800000 */
[----:B------:R0:W5:Y:S02]  /*4030*/  LDG.E.LTC128B R18, desc[UR36][R4.64+0x1a4] ;  /* 0x0001a42404127981 */ /* 0x000164000c1e1920 */
.L_x_137:
[----:B------:R-:W-:Y:S05]  /*4040*/  BSYNC B1 ;  /* 0x0000000000017941 */ /* 0x000fea0003800000 */
.L_x_136:
[----:B-----5:R-:W-:Y:S01]  /*4050*/  FMUL R12, R18, R89 ;  /* 0x00000059120c7220 */ /* 0x020fe20000400000 */
[----:B------:R-:W-:Y:S01]  /*4060*/  ISETP.GT.AND P1, PT, R0, 0x8, P1 ;  /* 0x000000080000780c */ /* 0x000fe20000f24270 */
[----:B------:R-:W-:Y:S02]  /*4070*/  BSSY B1, `(.L_x_138) ;  /* 0x0000005000017945 */ /* 0x000fe40003800000 */
[----:B------:R-:W-:-:S05]  /*4080*/  FFMA R77, R77, R88, R12 ;  /* 0x000000584d4d7223 */ /* 0x000fca000000000c */
[----:B------:R0:W-:Y:S05]  /*4090*/  @P0 STG.E desc[UR36][R8.64+0x1a4], R77 ;  /* 0x0001a44d08000986 */ /* 0x0001ea000c101924 */
[----:B------:R-:W-:Y:S05]  /*40a0*/  @!P1 BRA `(.L_x_139) ;  /* 0x0000000000049947 */ /* 0x000fea0003800000 */
[----:B------:R0:W5:Y:S02]  /*40b0*/  LDG.E.LTC128B R18, desc[UR36][R6.64+0x1a0] ;  /* 0x0001a02406127981 */ /* 0x000164000c1e1920 */
.L_x_139:
[----:B------:R-:W-:Y:S05]  /*40c0*/  BSYNC B1 ;  /* 0x0000000000017941 */ /* 0x000fea0003800000 */
.L_x_138:
        /* <DEDUP_REMOVED lines=8> */
.L_x_141:
[----:B------:R-:W-:Y:S05]  /*4150*/  BSYNC B1 ;  /* 0x0000000000017941 */ /* 0x000fea0003800000 */
.L_x_140:
        /* <DEDUP_REMOVED lines=8> */
.L_x_143:
[----:B------:R-:W-:Y:S05]  /*41e0*/  BSYNC B1 ;  /* 0x0000000000017941 */ /* 0x000fea0003800000 */
.L_x_142:
[----:B0----5:R-:W-:Y:S01]  /*41f0*/  FMUL R13, R18, R89 ;  /* 0x00000059120d7220 */ /* 0x021fe20000400000 */
[----:B------:R-:W-:Y:S01]  /*4200*/  ISETP.GT.AND P2, PT, R0, RZ, P1 ;  /* 0x000000ff0000720c */ /* 0x000fe20000f44270 */
[----:B------:R-:W-:Y:S02]  /*4210*/  BSSY B1, `(.L_x_144) ;  /* 0x0000005000017945 */ /* 0x000fe40003800000 */
[----:B------:R-:W-:-:S05]  /*4220*/  FFMA R13, R80, R88, R13 ;  /* 0x00000058500d7223 */ /* 0x000fca000000000d */
[----:B------:R0:W-:Y:S05]  /*4230*/  @P3 STG.E desc[UR36][R8.64+0x1c0], R13 ;  /* 0x0001c00d08003986 */ /* 0x0001ea000c101924 */
[----:B------:R-:W-:Y:S05]  /*4240*/  @!P2 BRA `(.L_x_145) ;  /* 0x000000000004a947 */ /* 0x000fea0003800000 */
[----:B------:R0:W5:Y:S02]  /*4250*/  LDG.E.LTC128B R18, desc[UR36][R4.64+0x1c4] ;  /* 0x0001c42404127981 */ /* 0x000164000c1e1920 */
.L_x_145:
[----:B------:R-:W-:Y:S05]  /*4260*/  BSYNC B1 ;  /* 0x0000000000017941 */ /* 0x000fea0003800000 */
.L_x_144:
[----:B-----5:R-:W-:Y:S01]  /*4270*/  FMUL R12, R18, R89 ;  /* 0x00000059120c7220 */ /* 0x020fe20000400000 */
[----:B------:R-:W-:Y:S01]  /*4280*/  ISETP.GT.AND P0, PT, R0, 0x8, P0 ;  /* 0x000000080000780c */ /* 0x000fe20000704270 */
[----:B------:R-:W-:Y:S02]  /*4290*/  BSSY B1, `(.L_x_146) ;  /* 0x0000005000017945 */ /* 0x000fe40003800000 */
[----:B------:R-:W-:-:S05]  /*42a0*/  FFMA R81, R81, R88, R12 ;  /* 0x0000005851517223 */ /* 0x000fca000000000c */
[----:B------:R0:W-:Y:S05]  /*42b0*/  @P2 STG.E desc[UR36][R8.64+0x1c4], R81 ;  /* 0x0001c45108002986 */ /* 0x0001ea000c101924 */
[----:B------:R-:W-:Y:S05]  /*42c0*/  @!P0 BRA `(.L_x_147) ;  /* 0x0000000000048947 */ /* 0x000fea0003800000 */
[----:B------:R0:W5:Y:S02]  /*42d0*/  LDG.E.LTC128B R18, desc[UR36][R6.64+0x1c0] ;  /* 0x0001c02406127981 */ /* 0x000164000c1e1920 */
.L_x_147:
[----:B------:R-:W-:Y:S05]  /*42e0*/  BSYNC B1 ;  /* 0x0000000000017941 */ /* 0x000fea0003800000 */
.L_x_146:
        /* <DEDUP_REMOVED lines=8> */
.L_x_149:
[----:B------:R-:W-:Y:S05]  /*4370*/  BSYNC B1 ;  /* 0x0000000000017941 */ /* 0x000fea0003800000 */
.L_x_148:
        /* <DEDUP_REMOVED lines=8> */
.L_x_151:
[----:B------:R-:W-:Y:S05]  /*4400*/  BSYNC B1 ;  /* 0x0000000000017941 */ /* 0x000fea0003800000 */
.L_x_150:
[----:B-----5:R-:W-:Y:S01]  /*4410*/  FMUL R3, R18, R89 ;  /* 0x0000005912037220 */ /* 0x020fe20000400000 */
[----:B------:R-:W-:Y:S01]  /*4420*/  ISETP.GT.AND P1, PT, R0, RZ, P0 ;  /* 0x000000ff0000720c */ /* 0x000fe20000724270 */
[----:B------:R-:W-:Y:S02]  /*4430*/  BSSY B1, `(.L_x_152) ;  /* 0x0000005000017945 */ /* 0x000fe40003800000 */
[----:B------:R-:W-:-:S05]  /*4440*/  FFMA R3, R84, R88, R3 ;  /* 0x0000005854037223 */ /* 0x000fca0000000003 */
[----:B------:R0:W-:Y:S05]  /*4450*/  @P3 STG.E desc[UR36][R8.64+0x1e0], R3 ;  /* 0x0001e00308003986 */ /* 0x0001ea000c101924 */
[----:B------:R-:W-:Y:S05]  /*4460*/  @!P1 BRA `(.L_x_153) ;  /* 0x0000000000049947 */ /* 0x000fea0003800000 */
[----:B------:R0:W5:Y:S02]  /*4470*/  LDG.E.LTC128B R18, desc[UR36][R4.64+0x1e4] ;  /* 0x0001e42404127981 */ /* 0x000164000c1e1920 */
.L_x_153:
[----:B------:R-:W-:Y:S05]  /*4480*/  BSYNC B1 ;  /* 0x0000000000017941 */ /* 0x000fea0003800000 */
.L_x_152:
[----:B0---45:R-:W-:Y:S01]  /*4490*/  FMUL R4, R18, R89 ;  /* 0x0000005912047220 */ /* 0x031fe20000400000 */
[----:B------:R-:W-:Y:S01]  /*44a0*/  ISETP.GT.AND P2, PT, R0, 0x8, P2 ;  /* 0x000000080000780c */ /* 0x000fe20001744270 */
[----:B------:R-:W-:Y:S02]  /*44b0*/  BSSY B1, `(.L_x_154) ;  /* 0x0000005000017945 */ /* 0x000fe40003800000 */
[----:B------:R-:W-:-:S05]  /*44c0*/  FFMA R85, R85, R88, R4 ;  /* 0x0000005855557223 */ /* 0x000fca0000000004 */
[----:B------:R0:W-:Y:S05]  /*44d0*/  @P1 STG.E desc[UR36][R8.64+0x1e4], R85 ;  /* 0x0001e45508001986 */ /* 0x0001ea000c101924 */
[----:B------:R-:W-:Y:S05]  /*44e0*/  @!P2 BRA `(.L_x_155) ;  /* 0x000000000004a947 */ /* 0x000fea0003800000 */
[----:B------:R4:W5:Y:S02]  /*44f0*/  LDG.E.LTC128B R18, desc[UR36][R6.64+0x1e0] ;  /* 0x0001e02406127981 */ /* 0x000964000c1e1920 */
.L_x_155:
[----:B------:R-:W-:Y:S05]  /*4500*/  BSYNC B1 ;  /* 0x0000000000017941 */ /* 0x000fea0003800000 */
.L_x_154:
[----:B-----5:R-:W-:Y:S01]  /*4510*/  FMUL R3, R18, R89 ;  /* 0x0000005912037220 */ /* 0x020fe20000400000 */
[----:B------:R-:W-:Y:S01]  /*4520*/  @P2 IMAD.MOV.U32 R4, RZ, RZ, R10 ;  /* 0x000000ffff042224 */ /* 0x000fe200078e000a */
[----:B------:R-:W-:Y:S01]  /*4530*/  ISETP.GT.AND P0, PT, R0, 0x8, P0 ;  /* 0x000000080000780c */ /* 0x000fe20000704270 */
[----:B------:R-:W-:Y:S02]  /*4540*/  @P2 IMAD.MOV.U32 R5, RZ, RZ, R11 ;  /* 0x000000ffff052224 */ /* 0x000fe400078e000b */
[----:B------:R-:W-:Y:S01]  /*4550*/  FFMA R3, R86, R88, R3 ;  /* 0x0000005856037223 */ /* 0x000fe20000000003 */
[----:B------:R-:W-:Y:S04]  /*4560*/  BSSY B1, `(.L_x_156) ;  /* 0x0000004000017945 */ /* 0x000fe80003800000 */
[----:B------:R0:W-:Y:S05]  /*4570*/  @P2 STG.E desc[UR36][R4.64+0x1e0], R3 ;  /* 0x0001e00304002986 */ /* 0x0001ea000c101924 */
[----:B------:R-:W-:Y:S05]  /*4580*/  @!P0 BRA `(.L_x_157) ;  /* 0x0000000000048947 */ /* 0x000fea0003800000 */
[----:B------:R0:W5:Y:S02]  /*4590*/  LDG.E.LTC128B R18, desc[UR36][R6.64+0x1e4] ;  /* 0x0001e42406127981 */ /* 0x000164000c1e1920 */
.L_x_157:
[----:B------:R-:W-:Y:S05]  /*45a0*/  BSYNC B1 ;  /* 0x0000000000017941 */ /* 0x000fea0003800000 */
.L_x_156:
[----:B-----5:R-:W-:-:S04]  /*45b0*/  FMUL R18, R18, R89 ;  /* 0x0000005912127220 */ /* 0x020fc80000400000 */
[----:B------:R-:W-:Y:S01]  /*45c0*/  FFMA R87, R87, R88, R18 ;  /* 0x0000005857577223 */ /* 0x000fe20000000012 */
[----:B------:R-:W-:Y:S06]  /*45d0*/  @!P0 BRA `(.L_x_158) ;  /* 0x0000000c00a08947 */ /* 0x000fec0003800000 */
[----:B------:R0:W-:Y:S01]  /*45e0*/  STG.E desc[UR36][R10.64+0x1e4], R87 ;  /* 0x0001e4570a007986 */ /* 0x0001e2000c101924 */
[----:B------:R-:W-:Y:S05]  /*45f0*/  BRA `(.L_x_158) ;  /* 0x0000000c00987947 */ /* 0x000fea0003800000 */
.L_x_33:
[----:B------:R-:W-:Y:S01]  /*4600*/  ISETP.GT.AND P0, PT, R3, 0x1, PT ;  /* 0x000000010300780c */ /* 0x000fe20003f04270 */
[----:B------:R-:W-:Y:S01]  /*4610*/  ULDC.64 UR4, c[0x0][0x5c0] ;  /* 0x0001700000047ab9 */ /* 0x000fe20000000a00 */
[-C--:B------:R-:W-:Y:S01]  /*4620*/  FMUL R9, R24, R88.reuse ;  /* 0x0000005818097220 */ /* 0x080fe20000400000 */
[----:B------:R-:W-:Y:S01]  /*4630*/  LEA R4, P4, R106, UR4, 0x2 ;  /* 0x000000046a047c11 */ /* 0x000fe2000f8810ff */
[-C--:B------:R-:W-:Y:S01]  /*4640*/  FMUL R25, R25, R88.reuse ;  /* 0x0000005819197220 */ /* 0x080fe20000400000 */
[----:B------:R-:W-:Y:S01]  /*4650*/  ISETP.GT.AND P2, PT, R0, RZ, P0 ;  /* 0x000000ff0000720c */ /* 0x000fe20000744270 */
[-C--:B------:R-:W-:Y:S01]  /*4660*/  FMUL R27, R27, R88.reuse ;  /* 0x000000581b1b7220 */ /* 0x080fe20000400000 */
[----:B------:R-:W-:Y:S01]  /*4670*/  LEA.HI.X R5, R106, UR5, R115, 0x2, P4 ;  /* 0x000000056a057c11 */ /* 0x000fe2000a0f1473 */
[-C--:B------:R-:W-:Y:S01]  /*4680*/  FMUL R11, R28, R88.reuse ;  /* 0x000000581c0b7220 */ /* 0x080fe20000400000 */
[----:B------:R-:W-:Y:S01]  /*4690*/  ISETP.GT.AND P3, PT, R0, 0x8, P3 ;  /* 0x000000080000780c */ /* 0x000fe20001f64270 */
[-C--:B------:R-:W-:Y:S01]  /*46a0*/  FMUL R29, R29, R88.reuse ;  /* 0x000000581d1d7220 */ /* 0x080fe20000400000 */
[----:B------:R-:W-:Y:S01]  /*46b0*/  SHF.L.U64.HI R7, R94, 0x2, R95 ;  /* 0x000000025e077819 */ /* 0x000fe2000001025f */
[----:B------:R0:W-:Y:S01]  /*46c0*/  @P1 STG.E desc[UR36][R4.64], R9 ;  /* 0x0000000904001986 */ /* 0x0001e2000c101924 */
[----:B------:R-:W-:Y:S01]  /*46d0*/  ISETP.GT.AND P0, PT, R0, 0x8, P0 ;  /* 0x000000080000780c */ /* 0x000fe20000704270 */
[----:B------:R-:W-:Y:S01]  /*46e0*/  FMUL R31, R31, R88 ;  /* 0x000000581f1f7220 */ /* 0x000fe20000400000 */
[----:B------:R-:W-:Y:S01]  /*46f0*/  LEA R6, P1, R94, R4, 0x2 ;  /* 0x000000045e067211 */ /* 0x000fe200078210ff */
[-C--:B------:R-:W-:Y:S01]  /*4700*/  FMUL R33, R33, R88.reuse ;  /* 0x0000005821217220 */ /* 0x080fe20000400000 */
[C---:B------:R-:W-:Y:S01]  /*4710*/  ISETP.GT.AND P5, PT, R3.reuse, 0x8, PT ;  /* 0x000000080300780c */ /* 0x040fe20003fa4270 */
[----:B------:R-:W-:Y:S01]  /*4720*/  @P2 STG.E desc[UR36][R4.64+0x4], R25 ;  /* 0x0000041904002986 */ /* 0x000fe2000c101924 */
[----:B------:R-:W-:Y:S01]  /*4730*/  ISETP.GT.AND P4, PT, R3, 0x9, PT ;  /* 0x000000090300780c */ /* 0x000fe20003f84270 */
[----:B------:R-:W-:Y:S01]  /*4740*/  IMAD.X R7, R7, 0x1, R5, P1 ;  /* 0x0000000107077824 */ /* 0x000fe200008e0605 */
[C---:B------:R-:W-:Y:S01]  /*4750*/  ISETP.GT.AND P2, PT, R0.reuse, RZ, P5 ;  /* 0x000000ff0000720c */ /* 0x040fe20002f44270 */
[-C--:B------:R-:W-:Y:S01]  /*4760*/  FMUL R35, R35, R88.reuse ;  /* 0x0000005823237220 */ /* 0x080fe20000400000 */
[----:B------:R-:W-:Y:S01]  /*4770*/  ISETP.GT.AND P1, PT, R0, RZ, P4 ;  /* 0x000000ff0000720c */ /* 0x000fe20002724270 */
[-C--:B0-----:R-:W-:Y:S01]  /*4780*/  FMUL R9, R26, R88.reuse ;  /* 0x000000581a097220 */ /* 0x081fe20000400000 */
[C---:B------:R-:W-:Y:S01]  /*4790*/  ISETP.GT.AND P4, PT, R0.reuse, 0x8, P4 ;  /* 0x000000080000780c */ /* 0x040fe20002784270 */
[-C--:B------:R-:W-:Y:S01]  /*47a0*/  FMUL R37, R37, R88.reuse ;  /* 0x0000005825257220 */ /* 0x080fe20000400000 */
[-C--:B------:R-:W-:Y:S01]  /*47b0*/  FMUL R39, R39, R88.reuse ;  /* 0x0000005827277220 */ /* 0x080fe20000400000 */
[-C--:B------:R-:W-:Y:S01]  /*47c0*/  FMUL R41, R41, R88.reuse ;  /* 0x0000005829297220 */ /* 0x080fe20000400000 */
[----:B------:R0:W-:Y:S01]  /*47d0*/  @P3 STG.E desc[UR36][R6.64], R9 ;  /* 0x0000000906003986 */ /* 0x0001e2000c101924 */
[----:B------:R-:W-:Y:S01]  /*47e0*/  ISETP.GT.AND P3, PT, R3, 0x11, PT ;  /* 0x000000110300780c */ /* 0x000fe20003f64270 */
[-C--:B------:R-:W-:Y:S01]  /*47f0*/  FMUL R43, R43, R88.reuse ;  /* 0x000000582b2b7220 */ /* 0x080fe20000400000 */
[-C--:B------:R-:W-:Y:S01]  /*4800*/  FMUL R45, R45, R88.reuse ;  /* 0x000000582d2d7220 */ /* 0x080fe20000400000 */
[----:B------:R-:W-:Y:S01]  /*4810*/  @P0 STG.E desc[UR36][R6.64+0x4], R27 ;  /* 0x0000041b06000986 */ /* 0x000fe2000c101924 */
[C---:B------:R-:W-:Y:S01]  /*4820*/  ISETP.GT.AND P0, PT, R0.reuse, 0x8, P5 ;  /* 0x000000080000780c */ /* 0x040fe20002f04270 */
[-C--:B------:R-:W-:Y:S01]  /*4830*/  FMUL R47, R47, R88.reuse ;  /* 0x000000582f2f7220 */ /* 0x080fe20000400000 */
[----:B------:R-:W-:Y:S01]  /*4840*/  ISETP.GT.AND P5, PT, R3, 0x10, PT ;  /* 0x000000100300780c */ /* 0x000fe20003fa4270 */
[----:B------:R1:W-:Y:S01]  /*4850*/  @P2 STG.E desc[UR36][R4.64+0x20], R11 ;  /* 0x0000200b04002986 */ /* 0x0003e2000c101924 */
[-C--:B------:R-:W-:Y:S01]  /*4860*/  FMUL R49, R49, R88.reuse ;  /* 0x0000005831317220 */ /* 0x080fe20000400000 */
[-C--:B------:R-:W-:Y:S01]  /*4870*/  FMUL R51, R51, R88.reuse ;  /* 0x0000005833337220 */ /* 0x080fe20000400000 */
[C---:B------:R-:W-:Y:S01]  /*4880*/  ISETP.GT.AND P2, PT, R0.reuse, RZ, P5 ;  /* 0x000000ff0000720c */ /* 0x040fe20002f44270 */
[----:B------:R-:W-:Y:S01]  /*4890*/  @P1 STG.E desc[UR36][R4.64+0x24], R29 ;  /* 0x0000241d04001986 */ /* 0x000fe2000c101924 */
[----:B------:R-:W-:Y:S01]  /*48a0*/  ISETP.GT.AND P1, PT, R0, RZ, P3 ;  /* 0x000000ff0000720c */ /* 0x000fe20001f24270 */
[-C--:B0-----:R-:W-:Y:S01]  /*48b0*/  FMUL R9, R30, R88.reuse ;  /* 0x000000581e097220 */ /* 0x081fe20000400000 */
[----:B------:R-:W-:Y:S01]  /*48c0*/  ISETP.GT.AND P3, PT, R0, 0x8, P3 ;  /* 0x000000080000780c */ /* 0x000fe20001f64270 */
[-C--:B------:R-:W-:Y:S01]  /*48d0*/  FMUL R53, R53, R88.reuse ;  /* 0x0000005835357220 */ /* 0x080fe20000400000 */
[-C--:B------:R-:W-:Y:S01]  /*48e0*/  FMUL R55, R55, R88.reuse ;  /* 0x0000005837377220 */ /* 0x080fe20000400000 */
[-C--:B------:R-:W-:Y:S01]  /*48f0*/  FMUL R57, R57, R88.reuse ;  /* 0x0000005839397220 */ /* 0x080fe20000400000 */
[----:B------:R0:W-:Y:S01]  /*4900*/  @P0 STG.E desc[UR36][R6.64+0x20], R9 ;  /* 0x0000200906000986 */ /* 0x0001e2000c101924 */
[-C--:B-1----:R-:W-:Y:S01]  /*4910*/  FMUL R11, R32, R88.reuse ;  /* 0x00000058200b7220 */ /* 0x082fe20000400000 */
[C---:B------:R-:W-:Y:S01]  /*4920*/  ISETP.GT.AND P0, PT, R0.reuse, 0x8, P5 ;  /* 0x000000080000780c */ /* 0x040fe20002f04270 */
[-C--:B------:R-:W-:Y:S01]  /*4930*/  FMUL R59, R59, R88.reuse ;  /* 0x000000583b3b7220 */ /* 0x080fe20000400000 */
[----:B------:R-:W-:Y:S01]  /*4940*/  @P4 STG.E desc[UR36][R6.64+0x24], R31 ;  /* 0x0000241f06004986 */ /* 0x000fe2000c101924 */
[----:B------:R-:W-:Y:S01]  /*4950*/  ISETP.GT.AND P5, PT, R3, 0x18, PT ;  /* 0x000000180300780c */ /* 0x000fe20003fa4270 */
[-C--:B------:R-:W-:Y:S01]  /*4960*/  FMUL R61, R61, R88.reuse ;  /* 0x000000583d3d7220 */ /* 0x080fe20000400000 */
[----:B------:R-:W-:Y:S01]  /*4970*/  ISETP.GT.AND P4, PT, R3, 0x19, PT ;  /* 0x000000190300780c */ /* 0x000fe20003f84270 */
[----:B------:R1:W-:Y:S01]  /*4980*/  @P2 STG.E desc[UR36][R4.64+0x40], R11 ;  /* 0x0000400b04002986 */ /* 0x0003e2000c101924 */
[C---:B------:R-:W-:Y:S01]  /*4990*/  ISETP.GT.AND P2, PT, R0.reuse, RZ, P5 ;  /* 0x000000ff0000720c */ /* 0x040fe20002f44270 */
[-C--:B------:R-:W-:Y:S01]  /*49a0*/  FMUL R63, R63, R88.reuse ;  /* 0x000000583f3f7220 */ /* 0x080fe20000400000 */
[-C--:B------:R-:W-:Y:S01]  /*49b0*/  FMUL R65, R65, R88.reuse ;  /* 0x0000005841417220 */ /* 0x080fe20000400000 */
        /* <DEDUP_REMOVED lines=28> */
[----:B------:R-:W-:Y:S01]  /*4b80*/  ISETP.GT.AND P0, PT, R0, 0x8, P5 ;  /* 0x000000080000780c */ /* 0x000fe20002f04270 */
[----:B------:R-:W-:Y:S01]  /*4b90*/  FMUL R87, R87, R88 ;  /* 0x0000005857577220 */ /* 0x000fe20000400000 */
[----:B------:R-:W-:Y:S01]  /*4ba0*/  @P4 STG.E desc[UR36][R6.64+0x64], R39 ;  /* 0x0000642706004986 */ /* 0x000fe2000c101924 */
[----:B------:R-:W-:-:S02]  /*4bb0*/  ISETP.GT.AND P5, PT, R3, 0x28, PT ;  /* 0x000000280300780c */ /* 0x000fc40003fa4270 */
[----:B------:R-:W-:Y:S01]  /*4bc0*/  ISETP.GT.AND P4, PT, R3, 0x29, PT ;  /* 0x000000290300780c */ /* 0x000fe20003f84270 */
[----:B------:R1:W-:Y:S01]  /*4bd0*/  @P2 STG.E desc[UR36][R4.64+0x80], R11 ;  /* 0x0000800b04002986 */ /* 0x0003e2000c101924 */
[----:B------:R-:W-:-:S03]  /*4be0*/  ISETP.GT.AND P2, PT, R0, RZ, P5 ;  /* 0x000000ff0000720c */ /* 0x000fc60002f44270 */
[----:B------:R-:W-:Y:S01]  /*4bf0*/  @P1 STG.E desc[UR36][R4.64+0x84], R41 ;  /* 0x0000842904001986 */ /* 0x000fe2000c101924 */
[----:B------:R-:W-:Y:S01]  /*4c00*/  ISETP.GT.AND P1, PT, R0, RZ, P4 ;  /* 0x000000ff0000720c */ /* 0x000fe20002724270 */
[----:B0-----:R-:W-:Y:S01]  /*4c10*/  FMUL R9, R42, R88 ;  /* 0x000000582a097220 */ /* 0x001fe20000400000 */
[----:B------:R-:W-:-:S04]  /*4c20*/  ISETP.GT.AND P4, PT, R0, 0x8, P4 ;  /* 0x000000080000780c */ /* 0x000fc80002784270 */
[----:B------:R0:W-:Y:S01]  /*4c30*/  @P0 STG.E desc[UR36][R6.64+0x80], R9 ;  /* 0x0000800906000986 */ /* 0x0001e2000c101924 */
[----:B-1----:R-:W-:Y:S01]  /*4c40*/  FMUL R11, R44, R88 ;  /* 0x000000582c0b7220 */ /* 0x002fe20000400000 */
[C---:B------:R-:W-:Y:S02]  /*4c50*/  ISETP.GT.AND P0, PT, R0.reuse, 0x8, P5 ;  /* 0x000000080000780c */ /* 0x040fe40002f04270 */
[----:B------:R-:W-:Y:S01]  /*4c60*/  @P3 STG.E desc[UR36][R6.64+0x84], R43 ;  /* 0x0000842b06003986 */ /* 0x000fe2000c101924 */
[C---:B------:R-:W-:Y:S02]  /*4c70*/  ISETP.GT.AND P5, PT, R3.reuse, 0x30, PT ;  /* 0x000000300300780c */ /* 0x040fe40003fa4270 */
        /* <DEDUP_REMOVED lines=21> */
[----:B------:R-:W-:Y:S02]  /*4dd0*/  ISETP.GT.AND P0, PT, R0, 0x8, P5 ;  /* 0x000000080000780c */ /* 0x000fe40002f04270 */
[----:B------:R-:W-:Y:S01]  /*4de0*/  @P3 STG.E desc[UR36][R6.64+0xc4], R51 ;  /* 0x0000c43306003986 */ /* 0x000fe2000c101924 */
[----:B------:R-:W-:-:S03]  /*4df0*/  ISETP.GT.AND P5, PT, R3, 0x40, PT ;  /* 0x000000400300780c */ /* 0x000fc60003fa4270 */
[----:B------:R1:W-:Y:S01]  /*4e00*/  @P2 STG.E desc[UR36][R4.64+0xe0], R11 ;  /* 0x0000e00b04002986 */ /* 0x0003e2000c101924 */
[----:B------:R-:W-:-:S03]  /*4e10*/  ISETP.GT.AND P3, PT, R0, RZ, P5 ;  /* 0x000000ff0000720c */ /* 0x000fc60002f64270 */
[----:B------:R-:W-:Y:S01]  /*4e20*/  @P1 STG.E desc[UR36][R4.64+0xe4], R53 ;  /* 0x0000e43504001986 */ /* 0x000fe2000c101924 */
[----:B------:R-:W-:Y:S01]  /*4e30*/  ISETP.GT.AND P1, PT, R3, 0x41, PT ;  /* 0x000000410300780c */ /* 0x000fe20003f24270 */
[----:B0-----:R-:W-:-:S03]  /*4e40*/  FMUL R9, R54, R88 ;  /* 0x0000005836097220 */ /* 0x001fc60000400000 */
[----:B------:R-:W-:Y:S02]  /*4e50*/  ISETP.GT.AND P2, PT, R0, RZ, P1 ;  /* 0x000000ff0000720c */ /* 0x000fe40000f44270 */
[----:B------:R0:W-:Y:S01]  /*4e60*/  @P0 STG.E desc[UR36][R6.64+0xe0], R9 ;  /* 0x0000e00906000986 */ /* 0x0001e2000c101924 */
[-C--:B-1----:R-:W-:Y:S01]  /*4e70*/  FMUL R11, R56, R88.reuse ;  /* 0x00000058380b7220 */ /* 0x082fe20000400000 */
[C---:B------:R-:W-:Y:S02]  /*4e80*/  ISETP.GT.AND P0, PT, R0.reuse, 0x8, P5 ;  /* 0x000000080000780c */ /* 0x040fe40002f04270 */
[----:B------:R-:W-:Y:S01]  /*4e90*/  @P4 STG.E desc[UR36][R6.64+0xe4], R55 ;  /* 0x0000e43706004986 */ /* 0x000fe2000c101924 */
[C---:B------:R-:W-:Y:S02]  /*4ea0*/  ISETP.GT.AND P1, PT, R0.reuse, 0x8, P1 ;  /* 0x000000080000780c */ /* 0x040fe40000f24270 */
[C---:B------:R-:W-:Y:S01]  /*4eb0*/  ISETP.GT.AND P5, PT, R3.reuse, 0x48, PT ;  /* 0x000000480300780c */ /* 0x040fe20003fa4270 */
[----:B------:R1:W-:Y:S03]  /*4ec0*/  @P3 STG.E desc[UR36][R4.64+0x100], R11 ;  /* 0x0001000b04003986 */ /* 0x0003e6000c101924 */
[----:B------:R-:W-:Y:S01]  /*4ed0*/  ISETP.GT.AND P4, PT, R0, RZ, P5 ;  /* 0x000000ff0000720c */ /* 0x000fe20002f84270 */
[----:B------:R-:W-:Y:S01]  /*4ee0*/  @P2 STG.E desc[UR36][R4.64+0x104], R57 ;  /* 0x0001043904002986 */ /* 0x000fe2000c101924 */
[----:B------:R-:W-:Y:S01]  /*4ef0*/  ISETP.GT.AND P2, PT, R3, 0x49, PT ;  /* 0x000000490300780c */ /* 0x000fe20003f44270 */
[----:B0-----:R-:W-:-:S03]  /*4f00*/  FMUL R9, R58, R88 ;  /* 0x000000583a097220 */ /* 0x001fc60000400000 */
[----:B------:R-:W-:Y:S02]  /*4f10*/  ISETP.GT.AND P3, PT, R0, RZ, P2 ;  /* 0x000000ff0000720c */ /* 0x000fe40001764270 */
[----:B------:R0:W-:Y:S01]  /*4f20*/  @P0 STG.E desc[UR36][R6.64+0x100], R9 ;  /* 0x0001000906000986 */ /* 0x0001e2000c101924 */
[----:B-1----:R-:W-:Y:S01]  /*4f30*/  FMUL R11, R60, R88 ;  /* 0x000000583c0b7220 */ /* 0x002fe20000400000 */
[C---:B------:R-:W-:Y:S02]  /*4f40*/  ISETP.GT.AND P2, PT, R0.reuse, 0x8, P2 ;  /* 0x000000080000780c */ /* 0x040fe40001744270 */
[----:B------:R-:W-:Y:S01]  /*4f50*/  @P1 STG.E desc[UR36][R6.64+0x104], R59 ;  /* 0x0001043b06001986 */ /* 0x000fe2000c101924 */
[----:B------:R-:W-:Y:S02]  /*4f60*/  ISETP.GT.AND P1, PT, R0, 0x8, P5 ;  /* 0x000000080000780c */ /* 0x000fe40002f24270 */
[C---:B------:R-:W-:Y:S01]  /*4f70*/  ISETP.GT.AND P5, PT, R3.reuse, 0x50, PT ;  /* 0x000000500300780c */ /* 0x040fe20003fa4270 */
[----:B------:R1:W-:Y:S01]  /*4f80*/  @P4 STG.E desc[UR36][R4.64+0x120], R11 ;  /* 0x0001200b04004986 */ /* 0x0003e2000c101924 */
[----:B------:R-:W-:-:S03]  /*4f90*/  ISETP.GT.AND P0, PT, R3, 0x51, PT ;  /* 0x000000510300780c */ /* 0x000fc60003f04270 */
[----:B------:R-:W-:Y:S01]  /*4fa0*/  @P3 STG.E desc[UR36][R4.64+0x124], R61 ;  /* 0x0001243d04003986 */ /* 0x000fe2000c101924 */
[----:B------:R-:W-:Y:S01]  /*4fb0*/  ISETP.GT.AND P3, PT, R0, RZ, P5 ;  /* 0x000000ff0000720c */ /* 0x000fe20002f64270 */
[-C--:B0-----:R-:W-:Y:S01]  /*4fc0*/  FMUL R9, R62, R88.reuse ;  /* 0x000000583e097220 */ /* 0x081fe20000400000 */
[C---:B------:R-:W-:Y:S02]  /*4fd0*/  ISETP.GT.AND P4, PT, R0.reuse, RZ, P0 ;  /* 0x000000ff0000720c */ /* 0x040fe40000784270 */
[----:B------:R-:W-:Y:S02]  /*4fe0*/  ISETP.GT.AND P0, PT, R0, 0x8, P0 ;  /* 0x000000080000780c */ /* 0x000fe40000704270 */
[----:B------:R0:W-:Y:S01]  /*4ff0*/  @P1 STG.E desc[UR36][R6.64+0x120], R9 ;  /* 0x0001200906001986 */ /* 0x0001e2000c101924 */
[----:B-1----:R-:W-:Y:S01]  /*5000*/  FMUL R11, R64, R88 ;  /* 0x00000058400b7220 */ /* 0x002fe20000400000 */
[----:B------:R-:W-:Y:S02]  /*5010*/  ISETP.GT.AND P1, PT, R0, 0x8, P5 ;  /* 0x000000080000780c */ /* 0x000fe40002f24270 */
[----:B------:R-:W-:Y:S01]  /*5020*/  @P2 STG.E desc[UR36][R6.64+0x124], R63 ;  /* 0x0001243f06002986 */ /* 0x000fe2000c101924 */
[----:B------:R-:W-:-:S03]  /*5030*/  ISETP.GT.AND P2, PT, R3, 0x58, PT ;  /* 0x000000580300780c */ /* 0x000fc60003f44270 */
[----:B------:R1:W-:Y:S01]  /*5040*/  @P3 STG.E desc[UR36][R4.64+0x140], R11 ;  /* 0x0001400b04003986 */ /* 0x0003e2000c101924 */
[C---:B------:R-:W-:Y:S02]  /*5050*/  ISETP.GT.AND P3, PT, R3.reuse, 0x59, PT ;  /* 0x000000590300780c */ /* 0x040fe40003f64270 */
[C---:B------:R-:W-:Y:S01]  /*5060*/  ISETP.GT.AND P5, PT, R0.reuse, RZ, P2 ;  /* 0x000000ff0000720c */ /* 0x040fe200017a4270 */
[----:B------:R-:W-:Y:S01]  /*5070*/  @P4 STG.E desc[UR36][R4.64+0x144], R65 ;  /* 0x0001444104004986 */ /* 0x000fe2000c101924 */
[----:B------:R-:W-:Y:S01]  /*5080*/  ISETP.GT.AND P4, PT, R0, RZ, P3 ;  /* 0x000000ff0000720c */ /* 0x000fe20001f84270 */
[-C--:B0-----:R-:W-:Y:S01]  /*5090*/  FMUL R9, R66, R88.reuse ;  /* 0x0000005842097220 */ /* 0x081fe20000400000 */
[C---:B------:R-:W-:Y:S02]  /*50a0*/  ISETP.GT.AND P2, PT, R0.reuse, 0x8, P2 ;  /* 0x000000080000780c */ /* 0x040fe40001744270 */
[----:B------:R-:W-:Y:S02]  /*50b0*/  ISETP.GT.AND P3, PT, R0, 0x8, P3 ;  /* 0x000000080000780c */ /* 0x000fe40001f64270 */
[----:B------:R0:W-:Y:S01]  /*50c0*/  @P1 STG.E desc[UR36][R6.64+0x140], R9 ;  /* 0x0001400906001986 */ /* 0x0001e2000c101924 */
[----:B-1----:R-:W-:Y:S01]  /*50d0*/  FMUL R11, R68, R88 ;  /* 0x00000058440b7220 */ /* 0x002fe20000400000 */
[----:B------:R-:W-:-:S02]  /*50e0*/  ISETP.GT.AND P1, PT, R3, 0x61, PT ;  /* 0x000000610300780c */ /* 0x000fc40003f24270 */
[----:B------:R-:W-:Y:S01]  /*50f0*/  @P0 STG.E desc[UR36][R6.64+0x144], R67 ;  /* 0x0001444306000986 */ /* 0x000fe2000c101924 */
[----:B------:R-:W-:-:S03]  /*5100*/  ISETP.GT.AND P0, PT, R3, 0x60, PT ;  /* 0x000000600300780c */ /* 0x000fc60003f04270 */
[----:B------:R1:W-:Y:S01]  /*5110*/  @P5 STG.E desc[UR36][R4.64+0x160], R11 ;  /* 0x0001600b04005986 */ /* 0x0003e2000c101924 */
[C---:B------:R-:W-:Y:S02]  /*5120*/  ISETP.GT.AND P5, PT, R0.reuse, RZ, P0 ;  /* 0x000000ff0000720c */ /* 0x040fe400007a4270 */
[C---:B------:R-:W-:Y:S01]  /*5130*/  ISETP.GT.AND P0, PT, R0.reuse, 0x8, P0 ;  /* 0x000000080000780c */ /* 0x040fe20000704270 */
[----:B------:R-:W-:Y:S01]  /*5140*/  @P4 STG.E desc[UR36][R4.64+0x164], R69 ;  /* 0x0001644504004986 */ /* 0x000fe2000c101924 */
[----:B------:R-:W-:Y:S01]  /*5150*/  ISETP.GT.AND P4, PT, R0, RZ, P1 ;  /* 0x000000ff0000720c */ /* 0x000fe20000f84270 */
[----:B0-----:R-:W-:Y:S01]  /*5160*/  FMUL R9, R70, R88 ;  /* 0x0000005846097220 */ /* 0x001fe20000400000 */
[----:B------:R-:W-:-:S04]  /*5170*/  ISETP.GT.AND P1, PT, R0, 0x8, P1 ;  /* 0x000000080000780c */ /* 0x000fc80000f24270 */
[----:B------:R0:W-:Y:S01]  /*5180*/  @P2 STG.E desc[UR36][R6.64+0x160], R9 ;  /* 0x0001600906002986 */ /* 0x0001e2000c101924 */
[----:B-1----:R-:W-:Y:S01]  /*5190*/  FMUL R11, R72, R88 ;  /* 0x00000058480b7220 */ /* 0x002fe20000400000 */
[C---:B------:R-:W-:Y:S02]  /*51a0*/  ISETP.GT.AND P2, PT, R3.reuse, 0x68, PT ;  /* 0x000000680300780c */ /* 0x040fe40003f44270 */
        /* <DEDUP_REMOVED lines=22> */
[-C--:B-1----:R-:W-:Y:S01]  /*5310*/  FMUL R11, R80, R88.reuse ;  /* 0x00000058500b7220 */ /* 0x082fe20000400000 */
[C---:B------:R-:W-:Y:S02]  /*5320*/  ISETP.GT.AND P2, PT, R3.reuse, 0x78, PT ;  /* 0x000000780300780c */ /* 0x040fe40003f44270 */
[----:B------:R-:W-:Y:S01]  /*5330*/  @P3 STG.E desc[UR36][R6.64+0x1a4], R79 ;  /* 0x0001a44f06003986 */ /* 0x000fe2000c101924 */
[----:B------:R-:W-:Y:S01]  /*5340*/  ISETP.GT.AND P3, PT, R3, 0x79, PT ;  /* 0x000000790300780c */ /* 0x000fe20003f64270 */
[-C--:B------:R-:W-:Y:S02]  /*5350*/  FMUL R3, R82, R88.reuse ;  /* 0x0000005852037220 */ /* 0x080fe40000400000 */
[----:B------:R1:W-:Y:S01]  /*5360*/  @P5 STG.E desc[UR36][R4.64+0x1c0], R11 ;  /* 0x0001c00b04005986 */ /* 0x0003e2000c101924 */
[C---:B------:R-:W-:Y:S02]  /*5370*/  ISETP.GT.AND P5, PT, R0.reuse, RZ, P3 ;  /* 0x000000ff0000720c */ /* 0x040fe40001fa4270 */
[C---:B------:R-:W-:Y:S01]  /*5380*/  ISETP.GT.AND P3, PT, R0.reuse, 0x8, P3 ;  /* 0x000000080000780c */ /* 0x040fe20001f64270 */
[----:B------:R-:W-:Y:S01]  /*5390*/  @P4 STG.E desc[UR36][R4.64+0x1c4], R81 ;  /* 0x0001c45104004986 */ /* 0x000fe2000c101924 */
[----:B------:R-:W-:Y:S01]  /*53a0*/  ISETP.GT.AND P4, PT, R0, RZ, P2 ;  /* 0x000000ff0000720c */ /* 0x000fe20001784270 */
[-C--:B0-----:R-:W-:Y:S01]  /*53b0*/  FMUL R9, R84, R88.reuse ;  /* 0x0000005854097220 */ /* 0x081fe20000400000 */
[----:B------:R-:W-:Y:S01]  /*53c0*/  ISETP.GT.AND P2, PT, R0, 0x8, P2 ;  /* 0x000000080000780c */ /* 0x000fe20001744270 */
[----:B------:R-:W-:Y:S04]  /*53d0*/  @P0 STG.E desc[UR36][R6.64+0x1c0], R3 ;  /* 0x0001c00306000986 */ /* 0x000fe8000c101924 */
[----:B------:R-:W-:Y:S01]  /*53e0*/  @P1 STG.E desc[UR36][R6.64+0x1c4], R83 ;  /* 0x0001c45306001986 */ /* 0x000fe2000c101924 */
[----:B-1----:R-:W-:-:S05]  /*53f0*/  FMUL R11, R86, R88 ;  /* 0x00000058560b7220 */ /* 0x002fca0000400000 */
[----:B------:R-:W-:Y:S04]  /*5400*/  @P4 STG.E desc[UR36][R4.64+0x1e0], R9 ;  /* 0x0001e00904004986 */ /* 0x000fe8000c101924 */
[----:B------:R0:W-:Y:S02]  /*5410*/  @P5 STG.E desc[UR36][R4.64+0x1e4], R85 ;  /* 0x0001e45504005986 */ /* 0x0001e4000c101924 */
[----:B0-----:R-:W-:Y:S02]  /*5420*/  @P2 IMAD.MOV.U32 R4, RZ, RZ, R6 ;  /* 0x000000ffff042224 */ /* 0x001fe400078e0006 */
[----:B------:R-:W-:-:S05]  /*5430*/  @P2 IMAD.MOV.U32 R5, RZ, RZ, R7 ;  /* 0x000000ffff052224 */ /* 0x000fca00078e0007 */
[----:B------:R0:W-:Y:S04]  /*5440*/  @P2 STG.E desc[UR36][R4.64+0x1e0], R11 ;  /* 0x0001e00b04002986 */ /* 0x0001e8000c101924 */
[----:B------:R0:W-:Y:S02]  /*5450*/  @P3 STG.E desc[UR36][R6.64+0x1e4], R87 ;  /* 0x0001e45706003986 */ /* 0x0001e4000c101924 */
.L_x_158:
[----:B------:R-:W-:Y:S05]  /*5460*/  BSYNC B0 ;  /* 0x0000000000007941 */ /* 0x000fea0003800000 */
.L_x_32:
[----:B0-----:R-:W2:Y:S01]  /*5470*/  LDL.64 R4, [R1] ;  /* 0x0000000001047983 */ /* 0x001ea20000100a00 */
[----:B------:R-:W-:Y:S01]  /*5480*/  ULDC.64 UR4, c[0x0][0x650] ;  /* 0x0001940000047ab9 */ /* 0x000fe20000000a00 */
[----:B------:R-:W-:Y:S02]  /*5490*/  IMAD.U32 R0, RZ, RZ, UR44 ;  /* 0x0000002cff007e24 */ /* 0x000fe4000f8e00ff */
[----:B------:R-:W-:Y:S02]  /*54a0*/  IMAD.MOV.U32 R22, RZ, RZ, -0x1 ;  /* 0xffffffffff167424 */ /* 0x000fe400078e00ff */
[----:B------:R0:W-:Y:S01]  /*54b0*/  SYNCS.ARRIVE.TRANS64.A1T0 RZ, [R0+UR46], RZ ;  /* 0x000000ff00ff79a7 */ /* 0x0001e2000810002e */
[----:B------:R-:W-:Y:S02]  /*54c0*/  IMAD.MOV.U32 R18, RZ, RZ, -0x1 ;  /* 0xffffffffff127424 */ /* 0x000fe400078e00ff */
[----:B------:R-:W-:Y:S01]  /*54d0*/  IMAD.MOV.U32 R19, RZ, RZ, -0x1 ;  /* 0xffffffffff137424 */ /* 0x000fe200078e00ff */
[----:B0-----:R-:W-:-:S02]  /*54e0*/  PRMT R0, RZ, 0x7610, R0 ;  /* 0x00007610ff007816 */ /* 0x001fc40000000000 */
[----:B--2---:R-:W-:-:S05]  /*54f0*/  LEA R16, P0, R4, R16, 0x1 ;  /* 0x0000001004107211 */ /* 0x004fca00078008ff */
[----:B------:R-:W-:Y:S01]  /*5500*/  IMAD.X R17, R98, 0x1, R17, P0 ;  /* 0x0000000162117824 */ /* 0x000fe200000e0611 */
[----:B------:R-:W-:-:S04]  /*5510*/  ISETP.GE.U32.AND P0, PT, R16, UR4, PT ;  /* 0x0000000410007c0c */ /* 0x000fc8000bf06070 */
[----:B------:R-:W-:-:S13]  /*5520*/  ISETP.GE.U32.AND.EX P0, PT, R17, UR5, PT, P0 ;  /* 0x0000000511007c0c */ /* 0x000fda000bf06100 */
[----:B------:R-:W-:Y:S05]  /*5530*/  @P0 BRA `(.L_x_159) ;  /* 0x00000004004c0947 */ /* 0x000fea0003800000 */
[----:B-1-3--:R-:W0:Y:S01]  /*5540*/  LDC.64 R10, c[0x0][0x628] ;  /* 0x00018a00ff0a7b82 */ /* 0x00ae220000000a00 */
[----:B------:R-:W1:Y:S01]  /*5550*/  S2R R12, SR_CTAID.X ;  /* 0x00000000000c7919 */ /* 0x000e620000002500 */
[----:B------:R-:W-:Y:S02]  /*5560*/  IMAD.MOV.U32 R8, RZ, RZ, R16 ;  /* 0x000000ffff087224 */ /* 0x000fe400078e0010 */
[----:B------:R-:W-:Y:S01]  /*5570*/  IMAD.MOV.U32 R9, RZ, RZ, R17 ;  /* 0x000000ffff097224 */ /* 0x000fe200078e0011 */
[----:B------:R-:W2:Y:S03]  /*5580*/  S2R R18, SR_CTAID.Y ;  /* 0x0000000000127919 */ /* 0x000ea60000002600 */
[----:B------:R-:W3:Y:S08]  /*5590*/  LDC R0, c[0x0][0x630] ;  /* 0x00018c00ff007b82 */ /* 0x000ef00000000800 */
[----:B------:R-:W1:Y:S01]  /*55a0*/  LDC.64 R14, c[0x0][0x620] ;  /* 0x00018800ff0e7b82 */ /* 0x000e620000000a00 */
[----:B0-----:R-:W-:-:S04]  /*55b0*/  ISETP.NE.U32.AND P0, PT, R10, RZ, PT ;  /* 0x000000ff0a00720c */ /* 0x001fc80003f05070 */
[----:B------:R-:W-:-:S13]  /*55c0*/  ISETP.NE.AND.EX P0, PT, R11, RZ, PT, P0 ;  /* 0x000000ff0b00720c */ /* 0x000fda0003f05300 */
[----:B-123--:R-:W-:Y:S05]  /*55d0*/  @!P0 BRA `(.L_x_160) ;  /* 0x0000000000288947 */ /* 0x00efea0003800000 */
[----:B------:R-:W0:Y:S02]  /*55e0*/  LDC R3, c[0x0][0x634] ;  /* 0x00018d00ff037b82 */ /* 0x000e240000000800 */
[----:B0-----:R-:W-:-:S05]  /*55f0*/  IADD3 R3, P0, R16, R3, RZ ;  /* 0x0000000310037210 */ /* 0x001fca0007f1e0ff */
[----:B------:R-:W-:-:S04]  /*5600*/  IMAD.X R13, RZ, RZ, R17, P0 ;  /* 0x000000ffff0d7224 */ /* 0x000fc800000e0611 */
[----:B------:R-:W-:-:S04]  /*5610*/  IMAD.WIDE.U32 R4, R13, R10, RZ ;  /* 0x0000000a0d047225 */ /* 0x000fc800078e00ff */
[----:B----4-:R-:W-:-:S04]  /*5620*/  IMAD.WIDE.U32 R6, P0, R3, R11, R4 ;  /* 0x0000000b03067225 */ /* 0x010fc80007800004 */
[----:B------:R-:W-:-:S04]  /*5630*/  IMAD.WIDE.U32 R4, R3, R10, RZ ;  /* 0x0000000a03047225 */ /* 0x000fc800078e00ff */
[----:B------:R-:W-:Y:S01]  /*5640*/  IMAD.X R9, RZ, RZ, RZ, P0 ;  /* 0x000000ffff097224 */ /* 0x000fe200000e06ff */
[----:B------:R-:W-:Y:S01]  /*5650*/  IADD3 RZ, P0, R5, R6, RZ ;  /* 0x0000000605ff7210 */ /* 0x000fe20007f1e0ff */
[----:B------:R-:W-:-:S04]  /*5660*/  IMAD.MOV.U32 R8, RZ, RZ, R7 ;  /* 0x000000ffff087224 */ /* 0x000fc800078e0007 */
[----:B------:R-:W-:-:S08]  /*5670*/  IMAD.WIDE.U32.X R8, R13, R11, R8, P0 ;  /* 0x0000000b0d087225 */ /* 0x000fd000000e0408 */
.L_x_160:
[-CC-:B------:R-:W-:Y:S01]  /*5680*/  SHF.R.U64 R19, R8, R0.reuse, R9.reuse ;  /* 0x0000000008137219 */ /* 0x180fe20000001209 */
[----:B------:R-:W0:Y:S01]  /*5690*/  LDC.64 R24, c[0x0][0x640] ;  /* 0x00019000ff187b82 */ /* 0x000e220000000a00 */
[----:B------:R-:W-:Y:S01]  /*56a0*/  SHF.R.U32.HI R0, RZ, R0, R9 ;  /* 0x00000000ff007219 */ /* 0x000fe20000011609 */
[----:B------:R-:W-:Y:S01]  /*56b0*/  ULDC UR4, c[0x0][0x150] ;  /* 0x0000540000047ab9 */ /* 0x000fe20000000800 */
[----:B------:R-:W-:Y:S02]  /*56c0*/  IADD3 R3, P0, RZ, -R19, RZ ;  /* 0x80000013ff037210 */ /* 0x000fe40007f1e0ff */
[----:B----4-:R-:W-:-:S03]  /*56d0*/  I2FP.F32.U32 R7, R12 ;  /* 0x0000000c00077245 */ /* 0x010fc60000201000 */
[----:B------:R-:W1:Y:S01]  /*56e0*/  LDC R6, c[0x0][0x618] ;  /* 0x00018600ff067b82 */ /* 0x000e620000000800 */
[----:B------:R-:W-:Y:S02]  /*56f0*/  IMAD.X R5, RZ, RZ, ~R0, P0 ;  /* 0x000000ffff057224 */ /* 0x000fe400000e0e00 */
[----:B------:R-:W-:Y:S01]  /*5700*/  FMUL R7, R7, UR4 ;  /* 0x0000000407077c20 */ /* 0x000fe20008400000 */
[----:B------:R-:W-:Y:S01]  /*5710*/  ULDC UR4, c[0x0][0x154] ;  /* 0x0000550000047ab9 */ /* 0x000fe20000000800 */
[-C--:B------:R-:W-:Y:S02]  /*5720*/  IMAD R0, R5, R14.reuse, RZ ;  /* 0x0000000e05007224 */ /* 0x080fe400078e02ff */
[C---:B------:R-:W-:Y:S01]  /*5730*/  IMAD.WIDE.U32 R4, R3.reuse, R14, R16 ;  /* 0x0000000e03047225 */ /* 0x040fe200078e0010 */
[----:B------:R-:W2:Y:S01]  /*5740*/  LDC R8, c[0x0][0x608] ;  /* 0x00018200ff087b82 */ /* 0x000ea20000000800 */
[----:B------:R-:W3:Y:S02]  /*5750*/  F2I.U32.TRUNC.NTZ R7, R7 ;  /* 0x0000000700077305 */ /* 0x000ee4000020f000 */
[----:B------:R-:W-:Y:S01]  /*5760*/  IMAD R3, R3, R15, R0 ;  /* 0x0000000f03037224 */ /* 0x000fe200078e0200 */
[----:B------:R-:W-:-:S03]  /*5770*/  I2FP.F32.U32 R0, R18 ;  /* 0x0000001200007245 */ /* 0x000fc60000201000 */
[----:B------:R-:W-:Y:S01]  /*5780*/  IMAD.IADD R3, R5, 0x1, R3 ;  /* 0x0000000105037824 */ /* 0x000fe200078e0203 */
[----:B------:R-:W4:Y:S01]  /*5790*/  LDC R11, c[0x0][0x658] ;  /* 0x00019600ff0b7b82 */ /* 0x000f220000000800 */
[----:B0-----:R-:W-:-:S04]  /*57a0*/  ISETP.NE.U32.AND P0, PT, R24, RZ, PT ;  /* 0x000000ff1800720c */ /* 0x001fc80003f05070 */
[----:B------:R-:W-:-:S03]  /*57b0*/  ISETP.NE.AND.EX P0, PT, R25, RZ, PT, P0 ;  /* 0x000000ff1900720c */ /* 0x000fc60003f05300 */
[----:B------:R-:W0:Y:S01]  /*57c0*/  LDC R9, c[0x0][0x144] ;  /* 0x00005100ff097b82 */ /* 0x000e220000000800 */
[-C--:B-1----:R-:W-:Y:S01]  /*57d0*/  SHF.R.U64 R10, R4, R6.reuse, R3 ;  /* 0x00000006040a7219 */ /* 0x082fe20000001203 */
[----:B---3--:R-:W-:Y:S01]  /*57e0*/  IMAD.MOV R7, RZ, RZ, -R7 ;  /* 0x000000ffff077224 */ /* 0x008fe200078e0a07 */
[----:B------:R-:W-:Y:S01]  /*57f0*/  SHF.R.U32.HI R3, RZ, R6, R3 ;  /* 0x00000006ff037219 */ /* 0x000fe20000011603 */
[----:B------:R-:W-:-:S04]  /*5800*/  FMUL R6, R0, UR4 ;  /* 0x0000000400067c20 */ /* 0x000fc80008400000 */
[----:B------:R-:W1:Y:S01]  /*5810*/  LDC R21, c[0x0][0x148] ;  /* 0x00005200ff157b82 */ /* 0x000e620000000800 */
[----:B------:R3:W0:Y:S01]  /*5820*/  F2I.U32.TRUNC.NTZ R14, R6 ;  /* 0x00000006000e7305 */ /* 0x000622000020f000 */
[-CC-:B--2---:R-:W-:Y:S02]  /*5830*/  SHF.R.U64 R13, R10, R8.reuse, R3.reuse ;  /* 0x000000080a0d7219 */ /* 0x184fe40000001203 */
[----:B------:R-:W-:-:S04]  /*5840*/  SHF.R.U32.HI R0, RZ, R8, R3 ;  /* 0x00000008ff007219 */ /* 0x000fc80000011603 */
[----:B------:R-:W2:Y:S01]  /*5850*/  LDC R20, c[0x0][0x648] ;  /* 0x00019200ff147b82 */ /* 0x000ea20000000800 */
[-CC-:B----4-:R-:W-:Y:S02]  /*5860*/  SHF.R.U64 R15, R13, R11.reuse, R0.reuse ;  /* 0x0000000b0d0f7219 */ /* 0x190fe40000001200 */
[----:B------:R-:W-:-:S03]  /*5870*/  SHF.R.U32.HI R5, RZ, R11, R0 ;  /* 0x0000000bff057219 */ /* 0x000fc60000011600 */
[----:B------:R-:W-:Y:S02]  /*5880*/  IMAD.MOV.U32 R4, RZ, RZ, R15 ;  /* 0x000000ffff047224 */ /* 0x000fe400078e000f */
[----:B------:R-:W4:Y:S01]  /*5890*/  LDC R26, c[0x0][0x638] ;  /* 0x00018e00ff1a7b82 */ /* 0x000f220000000800 */
[----:B0-----:R-:W-:-:S07]  /*58a0*/  IMAD R22, R9, R7, R12 ;  /* 0x0000000709167224 */ /* 0x001fce00078e020c */
[----:B------:R-:W0:Y:S08]  /*58b0*/  LDC R27, c[0x0][0x610] ;  /* 0x00018400ff1b7b82 */ /* 0x000e300000000800 */
[----:B------:R-:W0:Y:S01]  /*58c0*/  LDC R28, c[0x0][0x600] ;  /* 0x00018000ff1c7b82 */ /* 0x000e220000000800 */
[----:B-123--:R-:W-:Y:S05]  /*58d0*/  @!P0 BRA `(.L_x_161) ;  /* 0x0000000000288947 */ /* 0x00efea0003800000 */
[----:B------:R-:W1:Y:S02]  /*58e0*/  LDC R0, c[0x0][0x64c] ;  /* 0x00019300ff007b82 */ /* 0x000e640000000800 */
[----:B-1----:R-:W-:-:S05]  /*58f0*/  IADD3 R3, P0, R15, R0, RZ ;  /* 0x000000000f037210 */ /* 0x002fca0007f1e0ff */
        /* <DEDUP_REMOVED lines=8> */
.L_x_161:
[----:B------:R-:W-:Y:S01]  /*5980*/  ISETP.NE.AND P0, PT, R2, 0x1, PT ;  /* 0x000000010200780c */ /* 0x000fe20003f05270 */
[----:B------:R-:W-:Y:S01]  /*5990*/  IMAD.MOV R14, RZ, RZ, -R14 ;  /* 0x000000ffff0e7224 */ /* 0x000fe200078e0a0e */
[----:B------:R-:W-:Y:S02]  /*59a0*/  SHF.R.U64 R0, R4, R20, R5 ;  /* 0x0000001404007219 */ /* 0x000fe40000001205 */
[----:B------:R-:W-:Y:S02]  /*59b0*/  LOP3.LUT R3, R13, R100, RZ, 0xc0, !PT ;  /* 0x000000640d037212 */ /* 0x000fe400078ec0ff */
[----:B------:R-:W-:Y:S01]  /*59c0*/  LOP3.LUT R5, R10, R99, RZ, 0xc0, !PT ;  /* 0x000000630a057212 */ /* 0x000fe200078ec0ff */
[----:B------:R-:W-:Y:S02]  /*59d0*/  IMAD.MOV R4, RZ, RZ, -R0 ;  /* 0x000000ffff047224 */ /* 0x000fe400078e0a00 */
[----:B------:R-:W-:Y:S02]  /*59e0*/  IMAD R3, R96, R0, R3 ;  /* 0x0000000060037224 */ /* 0x000fe400078e0203 */
[----:B----4-:R-:W-:-:S02]  /*59f0*/  IMAD R0, R4, R26, R15 ;  /* 0x0000001a04007224 */ /* 0x010fc400078e020f */
[----:B------:R-:W-:Y:S02]  /*5a00*/  @P0 IMAD R22, R21, R14, R18 ;  /* 0x0000000e15160224 */ /* 0x000fe400078e0212 */
[----:B------:R-:W-:Y:S02]  /*5a10*/  IMAD.MOV.U32 R4, RZ, RZ, 0x1 ;  /* 0x00000001ff047424 */ /* 0x000fe400078e00ff */
[----:B0-----:R-:W-:Y:S02]  /*5a20*/  IMAD R22, R3, R27, R22 ;  /* 0x0000001b03167224 */ /* 0x001fe400078e0216 */
[----:B------:R-:W-:Y:S01]  /*5a30*/  IMAD R3, R0, R28, R5 ;  /* 0x0000001c00037224 */ /* 0x000fe200078e0205 */
[----:B------:R-:W-:-:S04]  /*5a40*/  PRMT R0, R4, 0x7610, R0 ;  /* 0x0000761004007816 */ /* 0x000fc80000000000 */
[----:B------:R-:W-:Y:S02]  /*5a50*/  SEL R18, R3, R22, !P0 ;  /* 0x0000001603127207 */ /* 0x000fe40004000000 */
[----:B------:R-:W-:-:S07]  /*5a60*/  SEL R22, R22, R3, !P0 ;  /* 0x0000000316167207 */ /* 0x000fce0004000000 */
.L_x_159:
[----:B------:R-:W-:Y:S01]  /*5a70*/  LOP3.LUT P0, RZ, R0, 0xff, RZ, 0xc0, !PT ;  /* 0x000000ff00ff7812 */ /* 0x000fe2000780c0ff */
[----:B------:R-:W-:Y:S01]  /*5a80*/  UIMAD.WIDE.U32 UR4, UR38, -0x55555555, URZ ;  /* 0xaaaaaaab260478a5 */ /* 0x000fe2000f8e003f */
[----:B------:R-:W-:-:S03]  /*5a90*/  LOP3.LUT R103, R103, 0x1, RZ, 0x3c, !PT ;  /* 0x0000000167677812 */ /* 0x000fc600078e3cff */
[----:B------:R-:W-:-:S04]  /*5aa0*/  USHF.R.U32.HI UR4, URZ, 0x1, UR5 ;  /* 0x000000013f047899 */ /* 0x000fc80008011605 */
[----:B------:R-:W-:-:S04]  /*5ab0*/  UIMAD UR38, UR4, -0x3, UR38 ;  /* 0xfffffffd042678a4 */ /* 0x000fc8000f8e0226 */
[----:B------:R-:W-:Y:S08]  /*5ac0*/  @P0 BRA `(.L_x_162) ;  /* 0xffffffb8008c0947 */ /* 0x000ff0000383ffff */
[----:B------:R-:W-:Y:S05]  /*5ad0*/  EXIT ;  /* 0x000000000000794d */ /* 0x000fea0003800000 */
.L_x_13:
[----:B------:R-:W-:-:S08]  /*5ae0*/  ISETP.NE.AND P0, PT, R14, RZ, PT ;  /* 0x000000ff0e00720c */ /* 0x000fd00003f05270 */
[----:B0-----:R-:W0:-:S00]  /*5af0*/  USETMAXREG.DEALLOC.CTAPOOL 0x28 ;  /* 0x00000028000079c8 */ /* 0x001e0000080e0500 */
[----:B------:R-:W-:Y:S05]  /*5b00*/  @P0 EXIT ;  /* 0x000000000000094d */ /* 0x000fea0003800000 */
[----:B0-----:R-:W-:Y:S01]  /*5b10*/  LOP3.LUT P0, RZ, R3, 0xff, RZ, 0xc0, !PT ;  /* 0x000000ff03ff7812 */ /* 0x001fe2000780c0ff */
[----:B------:R-:W-:Y:S02]  /*5b20*/  IMAD.MOV.U32 R3, RZ, RZ, 0x1 ;  /* 0x00000001ff037424 */ /* 0x000fe400078e00ff */
[----:B------:R-:W-:-:S10]  /*5b30*/  IMAD.MOV.U32 R8, RZ, RZ, RZ ;  /* 0x000000ffff087224 */ /* 0x000fd400078e00ff */
[----:B------:R-:W-:Y:S05]  /*5b40*/  @!P0 BRA `(.L_x_163) ;  /* 0x0000000c000c8947 */ /* 0x000fea0003800000 */
[----:B------:R-:W-:Y:S01]  /*5b50*/  LOP3.LUT P0, RZ, R4, 0x1f, RZ, 0xc0, !PT ;  /* 0x0000001f04ff7812 */ /* 0x000fe2000780c0ff */
[----:B------:R-:W-:Y:S01]  /*5b60*/  ULDC UR5, c[0x0][0x658] ;  /* 0x0001960000057ab9 */ /* 0x000fe20000000800 */
[----:B------:R-:W-:Y:S01]  /*5b70*/  UMOV UR6, 0xffffffff ;  /* 0xffffffff00067882 */ /* 0x000fe20000000000 */
[----:B------:R-:W-:Y:S01]  /*5b80*/  BSSY B0, `(.L_x_163) ;  /* 0x00000bf000007945 */ /* 0x000fe20003800000 */
[----:B------:R-:W-:Y:S01]  /*5b90*/  USHF.L.U32 UR6, UR6, UR5, URZ ;  /* 0x0000000506067299 */ /* 0x000fe2000800063f */
[C---:B------:R-:W-:Y:S01]  /*5ba0*/  ISETP.NE.AND P2, PT, R5.reuse, RZ, PT ;  /* 0x000000ff0500720c */ /* 0x040fe20003f45270 */
[----:B------:R-:W-:Y:S01]  /*5bb0*/  IMAD.MOV.U32 R10, RZ, RZ, 0x1 ;  /* 0x00000001ff0a7424 */ /* 0x000fe200078e00ff */
[----:B------:R-:W-:Y:S01]  /*5bc0*/  ISETP.NE.OR P0, PT, R5, RZ, !P0 ;  /* 0x000000ff0500720c */ /* 0x000fe20004705670 */
[----:B------:R-:W-:Y:S01]  /*5bd0*/  IMAD.MOV.U32 R3, RZ, RZ, 0x1 ;  /* 0x00000001ff037424 */ /* 0x000fe200078e00ff */
[----:B------:R-:W-:Y:S01]  /*5be0*/  LOP3.LUT R9, R23, 0x2, RZ, 0xfc, !PT ;  /* 0x0000000217097812 */ /* 0x000fe200078efcff */
[----:B------:R-:W-:Y:S01]  /*5bf0*/  IMAD.MOV.U32 R8, RZ, RZ, RZ ;  /* 0x000000ffff087224 */ /* 0x000fe200078e00ff */
[----:B------:R-:W-:Y:S01]  /*5c00*/  ULDC UR4, c[0x0][0x600] ;  /* 0x0001800000047ab9 */ /* 0x000fe20000000800 */
[----:B------:R-:W-:Y:S01]  /*5c10*/  UMOV UR7, 0x1 ;  /* 0x0000000100077882 */ /* 0x000fe20000000000 */
[----:B------:R-:W-:-:S02]  /*5c20*/  UIADD3 UR19, UR40, 0x1, URZ ;  /* 0x0000000128137890 */ /* 0x000fc4000fffe03f */
[----:B------:R-:W-:Y:S02]  /*5c30*/  UIADD3 UR15, UR4, -0x1, URZ ;  /* 0xffffffff040f7890 */ /* 0x000fe4000fffe03f */
[----:B------:R-:W-:Y:S02]  /*5c40*/  USHF.L.U32 UR17, UR7, UR5, URZ ;  /* 0x0000000507117299 */ /* 0x000fe4000800063f */
[----:B------:R-:W-:Y:S01]  /*5c50*/  ULOP3.LUT UR16, URZ, UR6, URZ, 0x33, !UPT ;  /* 0x000000063f107292 */ /* 0x000fe2000f8e333f */
[----:B------:R-:W-:-:S11]  /*5c60*/  ULDC.64 UR20, c[0x0][0x198] ;  /* 0x0000660000147ab9 */ /* 0x000fd60000000a00 */
.L_x_175:
[----:B------:R-:W-:-:S03]  /*5c70*/  UMOV UR4, 0xffffffff ;  /* 0xffffffff00047882 */ /* 0x000fc60000000000 */
[----:B------:R-:W-:Y:S05]  /*5c80*/  BRA.DIV UR4, `(.L_x_164) ;  /* 0x0000000e04b47947 */ /* 0x000fea000b800000 */
[----:B------:R-:W-:-:S13]  /*5c90*/  ELECT P6, URZ, PT ;  /* 0x00000000003f782f */ /* 0x000fda00038c0000 */
.L_x_187:
[----:B------:R-:W0:Y:S01]  /*5ca0*/  LDC R4, c[0x0][0x28c] ;  /* 0x0000a300ff047b82 */ /* 0x000e220000000800 */
[----:B------:R-:W-:Y:S01]  /*5cb0*/  BSSY B1, `(.L_x_165) ;  /* 0x0000037000017945 */ /* 0x000fe20003800000 */
[----:B0-----:R-:W-:-:S13]  /*5cc0*/  ISETP.LT.OR P6, PT, R4, 0x1, !P6 ;  /* 0x000000010400780c */ /* 0x001fda00077c1670 */
[----:B------:R-:W-:Y:S05]  /*5cd0*/  @P6 BRA `(.L_x_166) ;  /* 0x0000000000d06947 */ /* 0x000fea0003800000 */
[----:B------:R-:W-:Y:S02]  /*5ce0*/  IMAD.SHL.U32 R18, R18, 0x80, RZ ;  /* 0x0000008012127824 */ /* 0x000fe400078e00ff */
[----:B------:R-:W-:Y:S02]  /*5cf0*/  IMAD.SHL.U32 R22, R22, 0x40, RZ ;  /* 0x0000004016167824 */ /* 0x000fe400078e00ff */
[----:B------:R-:W-:Y:S02]  /*5d00*/  IMAD.MOV.U32 R13, RZ, RZ, RZ ;  /* 0x000000ffff0d7224 */ /* 0x000fe400078e00ff */
[----:B------:R-:W-:Y:S02]  /*5d10*/  IMAD.U32 R14, RZ, RZ, UR19 ;  /* 0x00000013ff0e7e24 */ /* 0x000fe4000f8e00ff */
[----:B------:R-:W-:Y:S02]  /*5d20*/  IMAD.MOV.U32 R4, RZ, RZ, R3 ;  /* 0x000000ffff047224 */ /* 0x000fe400078e0003 */
[----:B------:R-:W-:-:S07]  /*5d30*/  IMAD.MOV.U32 R5, RZ, RZ, R8 ;  /* 0x000000ffff057224 */ /* 0x000fce00078e0008 */
.L_x_170:
[----:B------:R-:W0:Y:S01]  /*5d40*/  S2R R7, SR_CgaCtaId ;  /* 0x0000000000077919 */ /* 0x000e220000008800 */
[----:B------:R-:W-:-:S04]  /*5d50*/  MOV R6, 0x400 ;  /* 0x0000040000067802 */ /* 0x000fc80000000f00 */
[----:B0-----:R-:W-:Y:S02]  /*5d60*/  LEA R12, R7, R6, 0x18 ;  /* 0x00000006070c7211 */ /* 0x001fe400078ec0ff */
[----:B------:R-:W-:Y:S01]  /*5d70*/  SHF.L.U32 R6, R4, 0x1f, RZ ;  /* 0x0000001f04067819 */ /* 0x000fe200000006ff */
[----:B------:R-:W0:Y:S02]  /*5d80*/  @!P2 LDC R7, c[0x0][0x500] ;  /* 0x00014000ff07ab82 */ /* 0x000e240000000800 */
[----:B------:R-:W-:-:S04]  /*5d90*/  IMAD R11, R5, 0x8, R12 ;  /* 0x00000008050b7824 */ /* 0x000fc800078e020c */
[----:B------:R-:W1:Y:S02]  /*5da0*/  SYNCS.PHASECHK.TRANS64.TRYWAIT P1, [R11+URZ+0x18], R6 ;  /* 0x000018060b0075a7 */ /* 0x000e64000802017f */
[----:B-1----:R-:W-:Y:S05]  /*5db0*/  @!P1 BRA `(.L_x_167) ;  /* 0x0000000c00889947 */ /* 0x002fea0003800000 */
.L_x_188:
[----:B-1----:R-:W-:Y:S01]  /*5dc0*/  PRMT R6, R9, 0x9910, RZ ;  /* 0x0000991009067816 */ /* 0x002fe200000000ff */
[----:B0-----:R0:W-:Y:S03]  /*5dd0*/  @!P2 SYNCS.ARRIVE.TRANS64 RZ, [R11+URZ], R7 ;  /* 0x000000070bffa9a7 */ /* 0x0011e6000800003f */
[----:B------:R-:W-:-:S13]  /*5de0*/  ISETP.NE.AND P1, PT, R6, 0x2, PT ;  /* 0x000000020600780c */ /* 0x000fda0003f25270 */
[----:B0-----:R-:W-:Y:S05]  /*5df0*/  @P1 BRA `(.L_x_168) ;  /* 0x0000000000041947 */ /* 0x001fea0003800000 */
[----:B------:R-:W-:Y:S01]  /*5e00*/  BPT.TRAP 0x1 ;  /* 0x000000040000795c */ /* 0x000fe20000300000 */
.L_x_168:
[----:B------:R-:W-:Y:S05]  /*5e10*/  @P0 BRA `(.L_x_169) ;  /* 0x0000000000040947 */ /* 0x000fea0003800000 */
[----:B------:R-:W-:Y:S01]  /*5e20*/  BPT.TRAP 0x1 ;  /* 0x000000040000795c */ /* 0x000fe20000300000 */
.L_x_169:
[--C-:B------:R-:W-:Y:S01]  /*5e30*/  IMAD R6, R5, 0x2000, R12.reuse ;  /* 0x0000200005067824 */ /* 0x100fe200078e020c */
[----:B------:R-:W-:Y:S01]  /*5e40*/  R2UR UR9, R11 ;  /* 0x000000000b0972ca */ /* 0x000fe200000e0000 */
[C---:B------:R-:W-:Y:S01]  /*5e50*/  IMAD R12, R5.reuse, 0x4000, R12 ;  /* 0x00004000050c7824 */ /* 0x040fe200078e020c */
[----:B------:R-:W-:Y:S01]  /*5e60*/  UIADD3 UR4, UP0, UR20, 0xf0, URZ ;  /* 0x000000f014047890 */ /* 0x000fe2000ff1e03f */
[----:B------:R-:W-:Y:S01]  /*5e70*/  VIADD R14, R14, 0xffffffff ;  /* 0xffffffff0e0e7836 */ /* 0x000fe20000000000 */
[----:B------:R-:W-:Y:S01]  /*5e80*/  R2UR UR5, R6 ;  /* 0x00000000060572ca */ /* 0x000fe200000e0000 */
[----:B------:R-:W-:Y:S01]  /*5e90*/  UIADD3 UR22, UP1, UR20, 0x1f0, URZ ;  /* 0x000001f014167890 */ /* 0x000fe2000ff3e03f */
[----:B------:R-:W-:Y:S01]  /*5ea0*/  R2UR UR8, R12 ;  /* 0x000000000c0872ca */ /* 0x000fe200000e0000 */
[----:B------:R-:W-:Y:S01]  /*5eb0*/  VIADD R5, R5, 0x1 ;  /* 0x0000000105057836 */ /* 0x000fe20000000000 */
[----:B------:R-:W-:Y:S01]  /*5ec0*/  R2UR UR11, R22 ;  /* 0x00000000160b72ca */ /* 0x000fe200000e0000 */
[----:B------:R-:W-:Y:S01]  /*5ed0*/  UIADD3.X UR23, URZ, UR21, URZ, UP1, !UPT ;  /* 0x000000153f177290 */ /* 0x000fe20008ffe43f */
[----:B------:R-:W-:Y:S01]  /*5ee0*/  R2UR UR10, R13 ;  /* 0x000000000d0a72ca */ /* 0x000fe200000e0000 */
[----:B------:R-:W-:Y:S01]  /*5ef0*/  UMOV UR6, 0x0 ;  /* 0x0000000000067882 */ /* 0x000fe20000000000 */
[----:B------:R-:W-:Y:S01]  /*5f00*/  R2UR UR12, R19 ;  /* 0x00000000130c72ca */ /* 0x000fe200000e0000 */
[----:B------:R-:W-:Y:S01]  /*5f10*/  UMOV UR7, 0x10000000 ;  /* 0x1000000000077882 */ /* 0x000fe20000000000 */
[----:B------:R-:W-:Y:S01]  /*5f20*/  R2UR UR18, R18 ;  /* 0x00000000121272ca */ /* 0x000fe200000e0000 */
[----:B------:R-:W-:Y:S01]  /*5f30*/  VIADD R13, R13, 0x20 ;  /* 0x000000200d0d7836 */ /* 0x000fe20000000000 */
[----:B------:R-:W-:Y:S01]  /*5f40*/  ISETP.GT.AND P3, PT, R14, 0x1, PT ;  /* 0x000000010e00780c */ /* 0x000fe20003f64270 */
[----:B------:R-:W-:Y:S01]  /*5f50*/  UIADD3 UR13, UR5, 0x100, URZ ;  /* 0x00000100050d7890 */ /* 0x000fe2000fffe03f */
[----:B------:R-:W-:Y:S01]  /*5f60*/  ISETP.NE.AND P1, PT, R5, 0x3, PT ;  /* 0x000000030500780c */ /* 0x000fe20003f25270 */
[----:B------:R-:W-:-:S02]  /*5f70*/  UIADD3.X UR5, URZ, UR21, URZ, UP0, !UPT ;  /* 0x000000153f057290 */ /* 0x000fc400087fe43f */
[----:B------:R-:W-:Y:S01]  /*5f80*/  UIADD3 UR14, UR8, 0x6100, URZ ;  /* 0x00006100080e7890 */ /* 0x000fe2000fffe03f */
[----:B------:R-:W-:Y:S02]  /*5f90*/  SEL R7, RZ, 0x1, P1 ;  /* 0x00000001ff077807 */ /* 0x000fe40000800000 */
[----:B------:R-:W-:Y:S01]  /*5fa0*/  UMOV UR8, UR13 ;  /* 0x0000000d00087c82 */ /* 0x000fe20008000000 */
[----:B------:R-:W-:Y:S02]  /*5fb0*/  SEL R5, R5, RZ, P1 ;  /* 0x000000ff05057207 */ /* 0x000fe40000800000 */
[----:B------:R-:W-:Y:S01]  /*5fc0*/  LOP3.LUT R4, R4, R7, RZ, 0x3c, !PT ;  /* 0x0000000704047212 */ /* 0x000fe200078e3cff */
[----:B------:R0:W-:Y:S02]  /*5fd0*/  UTMALDG.3D [UR8], [UR4], desc[UR6] ;  /* 0x00000608040075b4 */ /* 0x0001e40008011000 */
[----:B0-----:R-:W-:Y:S01]  /*5fe0*/  UMOV UR8, UR14 ;  /* 0x0000000e00087c82 */ /* 0x001fe20008000000 */
[----:B------:R-:W-:-:S02]  /*5ff0*/  UMOV UR11, UR18 ;  /* 0x00000012000b7c82 */ /* 0x000fc40008000000 */
[----:B------:R0:W-:Y:S02]  /*6000*/  UTMALDG.3D [UR8], [UR22], desc[UR6] ;  /* 0x00000608160075b4 */ /* 0x0001e40008011000 */
[----:B0-----:R-:W-:Y:S05]  /*6010*/  @P3 BRA `(.L_x_170) ;  /* 0xfffffffc00483947 */ /* 0x001fea000383ffff */
.L_x_166:
[----:B------:R-:W-:Y:S05]  /*6020*/  BSYNC B1 ;  /* 0x0000000000017941 */ /* 0x000fea0003800000 */
.L_x_165:
[----:B------:R-:W2:Y:S01]  /*6030*/  LDL.64 R20, [R1] ;  /* 0x0000000001147983 */ /* 0x000ea20000100a00 */
[----:B------:R-:W-:Y:S01]  /*6040*/  LOP3.LUT P4, RZ, R10, 0xff, RZ, 0xc0, !PT ;  /* 0x000000ff0aff7812 */ /* 0x000fe2000788c0ff */
[----:B------:R-:W-:Y:S01]  /*6050*/  VIADD R7, R8, UR40 ;  /* 0x0000002808077c36 */ /* 0x000fe20008000000 */
[----:B------:R-:W-:Y:S01]  /*6060*/  ULDC.64 UR4, c[0x0][0x650] ;  /* 0x0001940000047ab9 */ /* 0x000fe20000000a00 */
[----:B------:R-:W-:Y:S01]  /*6070*/  IMAD.U32 R8, RZ, RZ, UR40 ;  /* 0x00000028ff087e24 */ /* 0x000fe2000f8e00ff */
[----:B------:R-:W-:Y:S01]  /*6080*/  UISETP.GE.U32.AND UP0, UPT, UR40, 0x3, UPT ;  /* 0x000000032800788c */ /* 0x000fe2000bf06070 */
[----:B------:R-:W-:Y:S01]  /*6090*/  BSSY B1, `(.L_x_171) ;  /* 0x000006b000017945 */ /* 0x000fe20003800000 */
[----:B------:R-:W-:Y:S01]  /*60a0*/  ISETP.GT.U32.AND P1, PT, R7, 0x2, PT ;  /* 0x000000020700780c */ /* 0x000fe20003f24070 */
[----:B------:R-:W-:Y:S01]  /*60b0*/  IMAD.MOV.U32 R22, RZ, RZ, -0x1 ;  /* 0xffffffffff167424 */ /* 0x000fe200078e00ff */
[----:B------:R-:W-:Y:S01]  /*60c0*/  PRMT R10, RZ, 0x7610, R10 ;  /* 0x00007610ff0a7816 */ /* 0x000fe2000000000a */
[----:B------:R-:W-:Y:S01]  /*60d0*/  IMAD.MOV.U32 R18, RZ, RZ, -0x1 ;  /* 0xffffffffff127424 */ /* 0x000fe200078e00ff */
[----:B------:R-:W-:Y:S01]  /*60e0*/  ISETP.LT.U32.AND P1, PT, R8, 0x3, P1 ;  /* 0x000000030800780c */ /* 0x000fe20000f21070 */
[----:B------:R-:W-:Y:S01]  /*60f0*/  IMAD.MOV.U32 R19, RZ, RZ, -0x1 ;  /* 0xffffffffff137424 */ /* 0x000fe200078e00ff */
[----:B------:R-:W-:Y:S01]  /*6100*/  PLOP3.LUT P3, PT, PT, PT, UP0, 0x80, 0x0 ;  /* 0x000000000000781c */ /* 0x000fe20003f6f008 */
[----:B------:R-:W0:Y:S01]  /*6110*/  @P4 S2R R5, SR_CgaCtaId ;  /* 0x0000000000054919 */ /* 0x000e220000008800 */
[----:B------:R-:W-:-:S04]  /*6120*/  @P4 MOV R4, 0x400 ;  /* 0x0000040000044802 */ /* 0x000fc80000000f00 */
[----:B0-----:R-:W-:Y:S01]  /*6130*/  @P4 LEA R6, R5, R4, 0x18 ;  /* 0x0000000405064211 */ /* 0x001fe200078ec0ff */
[----:B------:R-:W-:Y:S01]  /*6140*/  IMAD.WIDE.U32 R4, R7, -0x55555555, RZ ;  /* 0xaaaaaaab07047825 */ /* 0x000fe200078e00ff */
[----:B------:R-:W-:Y:S02]  /*6150*/  SEL R4, RZ, 0x1, !P1 ;  /* 0x00000001ff047807 */ /* 0x000fe40004800000 */
[----:B------:R0:W-:Y:S02]  /*6160*/  @P4 SYNCS.ARRIVE.TRANS64.A1T0 RZ, [R6+URZ+0x68], RZ ;  /* 0x000068ff06ff49a7 */ /* 0x0001e4000810003f */
[----:B------:R-:W-:Y:S02]  /*6170*/  LOP3.LUT R3, R3, R4, RZ, 0x3c, !PT ;  /* 0x0000000403037212 */ /* 0x000fe400078e3cff */
[----:B------:R-:W-:Y:S02]  /*6180*/  PRMT R4, RZ, 0x7610, R4 ;  /* 0x00007610ff047816 */ /* 0x000fe40000000004 */
[----:B0-----:R-:W-:-:S04]  /*6190*/  SHF.R.U32.HI R6, RZ, 0x1, R5 ;  /* 0x00000001ff067819 */ /* 0x001fc80000011605 */
[----:B------:R-:W-:Y:S01]  /*61a0*/  @P3 LOP3.LUT R3, R3, 0x1, R6, 0x78, !PT ;  /* 0x0000000103033812 */ /* 0x000fe200078e7806 */
[----:B------:R-:W-:Y:S01]  /*61b0*/  IMAD R8, R6, -0x3, R7 ;  /* 0xfffffffd06087824 */ /* 0x000fe200078e0207 */
[----:B--2---:R-:W-:-:S04]  /*61c0*/  IADD3 R16, P4, R16, R20, RZ ;  /* 0x0000001410107210 */ /* 0x004fc80007f9e0ff */
[----:B------:R-:W-:Y:S01]  /*61d0*/  ISETP.GE.U32.AND P1, PT, R16, UR4, PT ;  /* 0x0000000410007c0c */ /* 0x000fe2000bf26070 */
[----:B------:R-:W-:-:S05]  /*61e0*/  IMAD.X R17, R17, 0x1, R0, P4 ;  /* 0x0000000111117824 */ /* 0x000fca00020e0600 */
[----:B------:R-:W-:-:S13]  /*61f0*/  ISETP.GE.U32.AND.EX P1, PT, R17, UR5, PT, P1 ;  /* 0x0000000511007c0c */ /* 0x000fda000bf26110 */
[----:B------:R-:W-:Y:S05]  /*6200*/  @P1 BRA `(.L_x_172) ;  /* 0x00000004004c1947 */ /* 0x000fea0003800000 */
[----:B------:R-:W0:Y:S01]  /*6210*/  S2R R12, SR_CTAID.X ;  /* 0x00000000000c7919 */ /* 0x000e220000002500 */
[----:B------:R-:W-:Y:S01]  /*6220*/  ULDC.64 UR4, c[0x0][0x628] ;  /* 0x00018a0000047ab9 */ /* 0x000fe20000000a00 */
[----:B------:R-:W1:Y:S01]  /*6230*/  LDC R13, c[0x0][0x144] ;  /* 0x00005100ff0d7b82 */ /* 0x000e620000000800 */
[----:B------:R-:W-:Y:S01]  /*6240*/  ISETP.NE.U32.AND P1, PT, RZ, UR4, PT ;  /* 0x00000004ff007c0c */ /* 0x000fe2000bf25070 */
[----:B------:R-:W2:Y:S01]  /*6250*/  S2R R11, SR_CTAID.Y ;  /* 0x00000000000b7919 */ /* 0x000ea20000002600 */
[----:B------:R-:W-:Y:S01]  /*6260*/  ULDC UR6, c[0x0][0x150] ;  /* 0x0000540000067ab9 */ /* 0x000fe20000000800 */
[----:B------:R-:W-:Y:S01]  /*6270*/  ULDC UR7, c[0x0][0x630] ;  /* 0x00018c0000077ab9 */ /* 0x000fe20000000800 */
[----:B------:R-:W-:Y:S01]  /*6280*/  ISETP.NE.AND.EX P1, PT, RZ, UR5, PT, P1 ;  /* 0x00000005ff007c0c */ /* 0x000fe2000bf25310 */
[----:B------:R-:W-:Y:S01]  /*6290*/  IMAD.MOV.U32 R4, RZ, RZ, R16 ;  /* 0x000000ffff047224 */ /* 0x000fe200078e0010 */
[----:B0-----:R-:W-:-:S05]  /*62a0*/  I2FP.F32.U32 R5, R12 ;  /* 0x0000000c00057245 */ /* 0x001fca0000201000 */
[----:B------:R-:W-:Y:S01]  /*62b0*/  FMUL R14, R5, UR6 ;  /* 0x00000006050e7c20 */ /* 0x000fe20008400000 */
[----:B------:R-:W-:-:S05]  /*62c0*/  IMAD.MOV.U32 R5, RZ, RZ, R17 ;  /* 0x000000ffff057224 */ /* 0x000fca00078e0011 */
[----:B--2---:R-:W-:Y:S05]  /*62d0*/  @!P1 BRA `(.L_x_173) ;  /* 0x0000000000289947 */ /* 0x004fea0003800000 */
[----:B------:R-:W-:Y:S02]  /*62e0*/  ULDC UR6, c[0x0][0x634] ;  /* 0x00018d0000067ab9 */ /* 0x000fe40000000800 */
[----:B------:R-:W-:-:S05]  /*62f0*/  IADD3 R5, P1, R16, UR6, RZ ;  /* 0x0000000610057c10 */ /* 0x000fca000ff3e0ff */
[----:B------:R-:W-:-:S04]  /*6300*/  IMAD.X R15, RZ, RZ, R17, P1 ;  /* 0x000000ffff0f7224 */ /* 0x000fc800008e0611 */
[----:B------:R-:W-:-:S04]  /*6310*/  IMAD.WIDE.U32 R6, R15, UR4, RZ ;  /* 0x000000040f067c25 */ /* 0x000fc8000f8e00ff */
[----:B------:R-:W-:-:S04]  /*6320*/  IMAD.WIDE.U32 R6, P1, R5, UR5, R6 ;  /* 0x0000000505067c25 */ /* 0x000fc8000f820006 */
[----:B------:R-:W-:-:S04]  /*6330*/  IMAD.WIDE.U32 R4, R5, UR4, RZ ;  /* 0x0000000405047c25 */ /* 0x000fc8000f8e00ff */
[----:B------:R-:W-:Y:S01]  /*6340*/  IMAD.MOV.U32 R4, RZ, RZ, R7 ;  /* 0x000000ffff047224 */ /* 0x000fe200078e0007 */
[----:B------:R-:W-:Y:S01]  /*6350*/  IADD3 RZ, P3, R5, R6, RZ ;  /* 0x0000000605ff7210 */ /* 0x000fe20007f7e0ff */
[----:B------:R-:W-:-:S04]  /*6360*/  IMAD.X R5, RZ, RZ, RZ, P1 ;  /* 0x000000ffff057224 */ /* 0x000fc800008e06ff */
[----:B------:R-:W-:-:S08]  /*6370*/  IMAD.WIDE.U32.X R4, R15, UR5, R4, P3 ;  /* 0x000000050f047c25 */ /* 0x000fd000098e0404 */
.L_x_173:
[--C-:B------:R-:W-:Y:S01]  /*6380*/  SHF.R.U64 R19, R4, UR7, R5.reuse ;  /* 0x0000000704137c19 */ /* 0x100fe20008001205 */
[----:B------:R-:W0:Y:S01]  /*6390*/  F2I.U32.TRUNC.NTZ R14, R14 ;  /* 0x0000000e000e7305 */ /* 0x000e22000020f000 */
[----:B------:R-:W-:Y:S01]  /*63a0*/  SHF.R.U32.HI R4, RZ, UR7, R5 ;  /* 0x00000007ff047c19 */ /* 0x000fe20008011605 */
[----:B------:R-:W-:Y:S01]  /*63b0*/  ULDC.64 UR4, c[0x0][0x620] ;  /* 0x0001880000047ab9 */ /* 0x000fe20000000a00 */
[----:B------:R-:W-:Y:S01]  /*63c0*/  IADD3 R7, P1, RZ, -R19, RZ ;  /* 0x80000013ff077210 */ /* 0x000fe20007f3e0ff */
[----:B------:R-:W-:Y:S01]  /*63d0*/  ULDC.64 UR6, c[0x0][0x640] ;  /* 0x0001900000067ab9 */ /* 0x000fe20000000a00 */
[----:B------:R-:W2:Y:S03]  /*63e0*/  LDC R18, c[0x0][0x148] ;  /* 0x00005200ff127b82 */ /* 0x000ea60000000800 */
[----:B------:R-:W-:Y:S01]  /*63f0*/  IMAD.X R4, RZ, RZ, ~R4, P1 ;  /* 0x000000ffff047224 */ /* 0x000fe200008e0e04 */
[----:B------:R-:W-:-:S03]  /*6400*/  ISETP.NE.U32.AND P1, PT, RZ, UR6, PT ;  /* 0x00000006ff007c0c */ /* 0x000fc6000bf25070 */
[----:B------:R-:W-:Y:S01]  /*6410*/  IMAD R6, R4, UR4, RZ ;  /* 0x0000000404067c24 */ /* 0x000fe2000f8e02ff */
[----:B------:R-:W-:Y:S01]  /*6420*/  ISETP.NE.AND.EX P1, PT, RZ, UR7, PT, P1 ;  /* 0x00000007ff007c0c */ /* 0x000fe2000bf25310 */
[----:B------:R-:W-:Y:S01]  /*6430*/  IMAD.WIDE.U32 R4, R7, UR4, R16 ;  /* 0x0000000407047c25 */ /* 0x000fe2000f8e0010 */
[----:B------:R-:W-:-:S03]  /*6440*/  ULDC UR4, c[0x0][0x618] ;  /* 0x0001860000047ab9 */ /* 0x000fc60000000800 */
[----:B------:R-:W-:Y:S01]  /*6450*/  IMAD R7, R7, UR5, R6 ;  /* 0x0000000507077c24 */ /* 0x000fe2000f8e0206 */
[----:B------:R-:W-:Y:S01]  /*6460*/  ULDC UR5, c[0x0][0x154] ;  /* 0x0000550000057ab9 */ /* 0x000fe20000000800 */
[----:B0-----:R-:W-:Y:S02]  /*6470*/  IMAD.MOV R6, RZ, RZ, -R14 ;  /* 0x000000ffff067224 */ /* 0x001fe400078e0a0e */
[----:B------:R-:W-:Y:S02]  /*6480*/  IMAD.IADD R5, R5, 0x1, R7 ;  /* 0x0000000105057824 */ /* 0x000fe400078e0207 */
[----:B-1----:R-:W-:Y:S01]  /*6490*/  IMAD R12, R13, R6, R12 ;  /* 0x000000060d0c7224 */ /* 0x002fe200078e020c */
[----:B------:R-:W-:Y:S02]  /*64a0*/  I2FP.F32.U32 R6, R11 ;  /* 0x0000000b00067245 */ /* 0x000fe40000201000 */
[--C-:B------:R-:W-:Y:S02]  /*64b0*/  SHF.R.U64 R13, R4, UR4, R5.reuse ;  /* 0x00000004040d7c19 */ /* 0x100fe40008001205 */
[----:B------:R-:W-:Y:S01]  /*64c0*/  SHF.R.U32.HI R4, RZ, UR4, R5 ;  /* 0x00000004ff047c19 */ /* 0x000fe20008011605 */
[----:B------:R-:W-:Y:S01]  /*64d0*/  FMUL R6, R6, UR5 ;  /* 0x0000000506067c20 */ /* 0x000fe20008400000 */
[----:B------:R-:W-:-:S02]  /*64e0*/  ULDC UR4, c[0x0][0x608] ;  /* 0x0001820000047ab9 */ /* 0x000fc40000000800 */
[--C-:B------:R-:W-:Y:S01]  /*64f0*/  SHF.R.U64 R15, R13, UR4, R4.reuse ;  /* 0x000000040d0f7c19 */ /* 0x100fe20008001204 */
[----:B------:R0:W1:Y:S01]  /*6500*/  F2I.U32.TRUNC.NTZ R20, R6 ;  /* 0x0000000600147305 */ /* 0x000062000020f000 */
[----:B------:R-:W-:Y:S01]  /*6510*/  SHF.R.U32.HI R4, RZ, UR4, R4 ;  /* 0x00000004ff047c19 */ /* 0x000fe20008011604 */
[----:B------:R-:W-:-:S03]  /*6520*/  ULDC UR4, c[0x0][0x658] ;  /* 0x0001960000047ab9 */ /* 0x000fc60000000800 */
[--C-:B------:R-:W-:Y:S02]  /*6530*/  SHF.R.U64 R14, R15, UR4, R4.reuse ;  /* 0x000000040f0e7c19 */ /* 0x100fe40008001204 */
[----:B------:R-:W-:-:S03]  /*6540*/  SHF.R.U32.HI R21, RZ, UR4, R4 ;  /* 0x00000004ff157c19 */ /* 0x000fc60008011604 */
[----:B------:R-:W-:Y:S02]  /*6550*/  IMAD.MOV.U32 R4, RZ, RZ, R14 ;  /* 0x000000ffff047224 */ /* 0x000fe400078e000e */
[----:B------:R-:W-:Y:S01]  /*6560*/  IMAD.MOV.U32 R5, RZ, RZ, R21 ;  /* 0x000000ffff057224 */ /* 0x000fe200078e0015 */
[----:B0-----:R-:W-:Y:S06]  /*6570*/  @!P1 BRA `(.L_x_174) ;  /* 0x0000000000289947 */ /* 0x001fec0003800000 */
        /* <DEDUP_REMOVED lines=10> */
.L_x_174:
[----:B------:R-:W-:Y:S01]  /*6620*/  ISETP.NE.AND P1, PT, R2, 0x1, PT ;  /* 0x000000010200780c */ /* 0x000fe20003f25270 */
[----:B------:R-:W-:Y:S01]  /*6630*/  ULDC UR4, c[0x0][0x648] ;  /* 0x0001920000047ab9 */ /* 0x000fe20000000800 */
[----:B------:R-:W-:Y:S01]  /*6640*/  LOP3.LUT R15, R15, UR16, RZ, 0xc0, !PT ;  /* 0x000000100f0f7c12 */ /* 0x000fe2000f8ec0ff */
[----:B-1----:R-:W-:Y:S01]  /*6650*/  IMAD.MOV R20, RZ, RZ, -R20 ;  /* 0x000000ffff147224 */ /* 0x002fe200078e0a14 */
[----:B------:R-:W-:Y:S01]  /*6660*/  SHF.R.U64 R4, R4, UR4, R5 ;  /* 0x0000000404047c19 */ /* 0x000fe20008001205 */
[----:B------:R-:W-:Y:S01]  /*6670*/  ULDC UR4, c[0x0][0x638] ;  /* 0x00018e0000047ab9 */ /* 0x000fe20000000800 */
[----:B------:R-:W-:Y:S01]  /*6680*/  LOP3.LUT R13, R13, UR15, RZ, 0xc0, !PT ;  /* 0x0000000f0d0d7c12 */ /* 0x000fe2000f8ec0ff */
[----:B------:R-:W-:Y:S02]  /*6690*/  ULDC UR5, c[0x0][0x610] ;  /* 0x0001840000057ab9 */ /* 0x000fe40000000800 */
[----:B------:R-:W-:Y:S02]  /*66a0*/  IMAD.MOV R5, RZ, RZ, -R4 ;  /* 0x000000ffff057224 */ /* 0x000fe400078e0a04 */
[----:B------:R-:W-:-:S02]  /*66b0*/  IMAD R15, R4, UR17, R15 ;  /* 0x00000011040f7c24 */ /* 0x000fc4000f8e020f */
[----:B--2---:R-:W-:Y:S02]  /*66c0*/  @P1 IMAD R12, R18, R20, R11 ;  /* 0x00000014120c1224 */ /* 0x004fe400078e020b */
[----:B------:R-:W-:Y:S01]  /*66d0*/  IMAD R14, R5, UR4, R14 ;  /* 0x00000004050e7c24 */ /* 0x000fe2000f8e020e */
[----:B------:R-:W-:Y:S01]  /*66e0*/  ULDC UR4, c[0x0][0x600] ;  /* 0x0001800000047ab9 */ /* 0x000fe20000000800 */
[----:B------:R-:W-:Y:S02]  /*66f0*/  IMAD R12, R15, UR5, R12 ;  /* 0x000000050f0c7c24 */ /* 0x000fe4000f8e020c */
[----:B------:R-:W-:Y:S02]  /*6700*/  IMAD R5, R14, UR4, R13 ;  /* 0x000000040e057c24 */ /* 0x000fe4000f8e020d */
[----:B------:R-:W-:-:S03]  /*6710*/  IMAD.MOV.U32 R4, RZ, RZ, 0x1 ;  /* 0x00000001ff047424 */ /* 0x000fc600078e00ff */
[----:B------:R-:W-:Y:S02]  /*6720*/  SEL R18, R5, R12, !P1 ;  /* 0x0000000c05127207 */ /* 0x000fe40004800000 */
[----:B------:R-:W-:-:S07]  /*6730*/  SEL R22, R12, R5, !P1 ;  /* 0x000000050c167207 */ /* 0x000fce0004800000 */
.L_x_172:
[----:B------:R-:W-:Y:S05]  /*6740*/  BSYNC B1 ;  /* 0x0000000000017941 */ /* 0x000fea0003800000 */
.L_x_171:
[----:B------:R-:W-:-:S13]  /*6750*/  LOP3.LUT P1, RZ, R4, 0xff, RZ, 0xc0, !PT ;  /* 0x000000ff04ff7812 */ /* 0x000fda000782c0ff */
[----:B------:R-:W-:Y:S05]  /*6760*/  @P1 BRA `(.L_x_175) ;  /* 0xfffffff400401947 */ /* 0x000fea000383ffff */
[----:B------:R-:W-:Y:S05]  /*6770*/  BSYNC B0 ;  /* 0x0000000000007941 */ /* 0x000fea0003800000 */
.L_x_163:
[----:B------:R-:W-:-:S03]  /*6780*/  UMOV UR4, 0xffffffff ;  /* 0xffffffff00047882 */ /* 0x000fc60000000000 */
[----:B------:R-:W-:Y:S05]  /*6790*/  BRA.DIV UR4, `(.L_x_176) ;  /* 0x0000000604247947 */ /* 0x000fea000b800000 */
[----:B------:R-:W-:-:S13]  /*67a0*/  ELECT P6, URZ, PT ;  /* 0x00000000003f782f */ /* 0x000fda00038c0000 */
.L_x_191:
[----:B------:R-:W-:Y:S04]  /*67b0*/  BSSY B0, `(.L_x_177) ;  /* 0x0000022000007945 */ /* 0x000fe80003800000 */
[----:B------:R-:W-:Y:S05]  /*67c0*/  @!P6 BRA `(.L_x_178) ;  /* 0x000000000080e947 */ /* 0x000fea0003800000 */
[----:B------:R-:W-:-:S04]  /*67d0*/  LOP3.LUT R23, R23, 0x2, RZ, 0xfc, !PT ;  /* 0x0000000217177812 */ /* 0x000fc800078efcff */
[----:B------:R-:W-:-:S13]  /*67e0*/  ISETP.NE.AND P0, PT, R23, 0x3, PT ;  /* 0x000000031700780c */ /* 0x000fda0003f05270 */
[----:B------:R-:W-:Y:S05]  /*67f0*/  @!P0 BRA `(.L_x_179) ;  /* 0x0000000000048947 */ /* 0x000fea0003800000 */
[----:B------:R-:W-:Y:S01]  /*6800*/  BPT.TRAP 0x1 ;  /* 0x000000040000795c */ /* 0x000fe20000300000 */
.L_x_179:
[----:B------:R-:W0:Y:S01]  /*6810*/  S2R R5, SR_CgaCtaId ;  /* 0x0000000000057919 */ /* 0x000e220000008800 */
[----:B------:R-:W-:Y:S02]  /*6820*/  MOV R0, 0x400 ;  /* 0x0000040000007802 */ /* 0x000fe40000000f00 */
[----:B------:R-:W-:Y:S02]  /*6830*/  SHF.L.U32 R2, R3, 0x1f, RZ ;  /* 0x0000001f03027819 */ /* 0x000fe400000006ff */
[----:B0-----:R-:W-:-:S05]  /*6840*/  LEA R5, R5, R0, 0x18 ;  /* 0x0000000005057211 */ /* 0x001fca00078ec0ff */
[----:B------:R-:W-:-:S04]  /*6850*/  VIADD R5, R5, 0x18 ;  /* 0x0000001805057836 */ /* 0x000fc80000000000 */
[C---:B------:R-:W-:Y:S02]  /*6860*/  IMAD R7, R8.reuse, 0x8, R5 ;  /* 0x0000000808077824 */ /* 0x040fe400078e0205 */
[----:B------:R-:W-:Y:S02]  /*6870*/  VIADD R8, R8, 0x1 ;  /* 0x0000000108087836 */ /* 0x000fe40000000000 */
[----:B------:R-:W0:Y:S03]  /*6880*/  SYNCS.PHASECHK.TRANS64.TRYWAIT P0, [R7+URZ], R2 ;  /* 0x00000002070075a7 */ /* 0x000e26000800017f */
[----:B------:R-:W-:-:S04]  /*6890*/  ISETP.NE.AND P1, PT, R8, 0x3, PT ;  /* 0x000000030800780c */ /* 0x000fc80003f25270 */
[----:B------:R-:W-:Y:S02]  /*68a0*/  SEL R0, RZ, 0x1, P1 ;  /* 0x00000001ff007807 */ /* 0x000fe40000800000 */
[----:B------:R-:W-:Y:S02]  /*68b0*/  SEL R8, R8, RZ, P1 ;  /* 0x000000ff08087207 */ /* 0x000fe40000800000 */
[----:B------:R-:W-:-:S03]  /*68c0*/  LOP3.LUT R9, R3, R0, RZ, 0x3c, !PT ;  /* 0x0000000003097212 */ /* 0x000fc600078e3cff */
[----:B------:R-:W-:Y:S01]  /*68d0*/  IMAD R4, R8, 0x8, R5 ;  /* 0x0000000808047824 */ /* 0x000fe200078e0205 */
[----:B------:R-:W-:Y:S01]  /*68e0*/  SHF.L.U32 R3, R9, 0x1f, RZ ;  /* 0x0000001f09037819 */ /* 0x000fe200000006ff */
[----:B0-----:R-:W-:Y:S06]  /*68f0*/  @!P0 BRA `(.L_x_180) ;  /* 0x0000000000ec8947 */ /* 0x001fec0003800000 */
.L_x_192:
[----:B------:R-:W1:Y:S01]  /*6900*/  SYNCS.PHASECHK.TRANS64.TRYWAIT P0, [R4+URZ], R3 ;  /* 0x00000003040075a7 */ /* 0x000e62000800017f */
[----:B------:R-:W-:-:S05]  /*6910*/  VIADD R0, R8, 0x1 ;  /* 0x0000000108007836 */ /* 0x000fca0000000000 */
[----:B------:R-:W-:-:S04]  /*6920*/  ISETP.NE.AND P1, PT, R0, 0x3, PT ;  /* 0x000000030000780c */ /* 0x000fc80003f25270 */
[----:B0-----:R-:W-:Y:S02]  /*6930*/  SEL R2, RZ, 0x1, P1 ;  /* 0x00000001ff027807 */ /* 0x001fe40000800000 */
[----:B------:R-:W-:Y:S02]  /*6940*/  SEL R0, R0, RZ, P1 ;  /* 0x000000ff00007207 */ /* 0x000fe40000800000 */
[----:B------:R-:W-:Y:S01]  /*6950*/  LOP3.LUT R2, R9, R2, RZ, 0x3c, !PT ;  /* 0x0000000209027212 */ /* 0x000fe200078e3cff */
[----:B-1----:R-:W-:Y:S06]  /*6960*/  @!P0 BRA `(.L_x_181) ;  /* 0x0000000000e48947 */ /* 0x002fec0003800000 */
.L_x_193:
[----:B------:R-:W-:Y:S01]  /*6970*/  IMAD R5, R0, 0x8, R5 ;  /* 0x0000000800057824 */ /* 0x000fe200078e0205 */
[----:B------:R-:W-:-:S07]  /*6980*/  SHF.L.U32 R0, R2, 0x1f, RZ ;  /* 0x0000001f02007819 */ /* 0x000fce00000006ff */
.L_x_182:
[----:B-1----:R1:W2:Y:S02]  /*6990*/  SYNCS.PHASECHK.TRANS64.TRYWAIT P0, [R5+URZ], R0 ;  /* 0x00000000050075a7 */ /* 0x0022a4000800017f */
[----:B--2---:R-:W-:Y:S05]  /*69a0*/  @!P0 NANOSLEEP.SYNCS 0x989680 ;  /* 0x009896800000895d */ /* 0x004fea0003900000 */
[----:B------:R-:W2:Y:S02]  /*69b0*/  @!P0 SYNCS.PHASECHK.TRANS64 P0, [R5+URZ], R0 ;  /* 0x00000000050085a7 */ /* 0x000ea4000800007f */
[----:B--2---:R-:W-:Y:S05]  /*69c0*/  @!P0 BRA `(.L_x_182) ;  /* 0xfffffffc00f08947 */ /* 0x004fea000383ffff */
.L_x_178:
[----:B------:R-:W-:Y:S05]  /*69d0*/  BSYNC B0 ;  /* 0x0000000000007941 */ /* 0x000fea0003800000 */
.L_x_177:
[----:B------:R-:W-:Y:S05]  /*69e0*/  EXIT ;  /* 0x000000000000794d */ /* 0x000fea0003800000 */
.L_x_15:
[----:B0-----:R-:W-:-:S04]  /*69f0*/  IMAD.U32 R3, RZ, RZ, UR43 ;  /* 0x0000002bff037e24 */ /* 0x001fc8000f8e00ff */
[----:B------:R0:W1:Y:S03]  /*6a00*/  SYNCS.PHASECHK.TRANS64.TRYWAIT P0, [R3+URZ+-0x8], R0 ;  /* 0xfffff800030075a7 */ /* 0x000066000800017f */
[----:B-1----:R-:W-:Y:S05]  /*6a10*/  @!P0 NANOSLEEP.SYNCS 0x989680 ;  /* 0x009896800000895d */ /* 0x002fea0003900000 */
[----:B------:R-:W1:Y:S02]  /*6a20*/  @!P0 SYNCS.PHASECHK.TRANS64 P0, [R3+URZ+-0x8], R0 ;  /* 0xfffff800030085a7 */ /* 0x000e64000800007f */
[----:B-1----:R-:W-:Y:S05]  /*6a30*/  @!P0 BRA `(.L_x_15) ;  /* 0xfffffffc00ec8947 */ /* 0x002fea000383ffff */
[----:B------:R-:W-:Y:S05]  /*6a40*/  BRA `(.L_x_183) ;  /* 0xffffffa800b87947 */ /* 0x000fea000383ffff */
.L_x_20:
[----:B-1----:R1:W2:Y:S02]  /*6a50*/  SYNCS.PHASECHK.TRANS64.TRYWAIT P1, [R3+URZ], R0 ;  /* 0x00000000030075a7 */ /* 0x0022a4000802017f */
[----:B--2---:R-:W-:Y:S05]  /*6a60*/  @!P1 NANOSLEEP.SYNCS 0x989680 ;  /* 0x009896800000995d */ /* 0x004fea0003900000 */
[----:B------:R-:W2:Y:S02]  /*6a70*/  @!P1 SYNCS.PHASECHK.TRANS64 P1, [R3+URZ], R0 ;  /* 0x00000000030095a7 */ /* 0x000ea4000802007f */
[----:B--2---:R-:W-:Y:S05]  /*6a80*/  @!P1 BRA `(.L_x_20) ;  /* 0xfffffffc00f09947 */ /* 0x004fea000383ffff */
[----:B------:R-:W-:Y:S05]  /*6a90*/  BRA `(.L_x_19) ;  /* 0xffffffac002c7947 */ /* 0x000fea000383ffff */
.L_x_25:
[----:B-1----:R-:W-:-:S04]  /*6aa0*/  IMAD.U32 R4, RZ, RZ, UR4 ;  /* 0x00000004ff047e24 */ /* 0x002fc8000f8e00ff */
[----:B------:R1:W2:Y:S03]  /*6ab0*/  SYNCS.PHASECHK.TRANS64.TRYWAIT P1, [R4+URZ], R3 ;  /* 0x00000003040075a7 */ /* 0x0002a6000802017f */
[----:B--2---:R-:W-:Y:S05]  /*6ac0*/  @!P1 NANOSLEEP.SYNCS 0x989680 ;  /* 0x009896800000995d */ /* 0x004fea0003900000 */
[----:B------:R-:W2:Y:S02]  /*6ad0*/  @!P1 SYNCS.PHASECHK.TRANS64 P1, [R4+URZ], R3 ;  /* 0x00000003040095a7 */ /* 0x000ea4000802007f */
[----:B--2---:R-:W-:Y:S05]  /*6ae0*/  @!P1 BRA `(.L_x_25) ;  /* 0xfffffffc00ec9947 */ /* 0x004fea000383ffff */
[----:B------:R-:W-:Y:S05]  /*6af0*/  BRA `(.L_x_24) ;  /* 0xffffffac00fc7947 */ /* 0x000fea000383ffff */
.L_x_31:
[----:B0-----:R-:W-:-:S04]  /*6b00*/  IMAD.U32 R3, RZ, RZ, UR43 ;  /* 0x0000002bff037e24 */ /* 0x001fc8000f8e00ff */
[----:B------:R0:W1:Y:S03]  /*6b10*/  SYNCS.PHASECHK.TRANS64.TRYWAIT P0, [R3+URZ+0x8], R0 ;  /* 0x00000800030075a7 */ /* 0x000066000800017f */
[----:B-1----:R-:W-:Y:S05]  /*6b20*/  @!P0 NANOSLEEP.SYNCS 0x989680 ;  /* 0x009896800000895d */ /* 0x002fea0003900000 */
[----:B------:R-:W1:Y:S02]  /*6b30*/  @!P0 SYNCS.PHASECHK.TRANS64 P0, [R3+URZ+0x8], R0 ;  /* 0x00000800030085a7 */ /* 0x000e64000800007f */
[----:B-1----:R-:W-:Y:S05]  /*6b40*/  @!P0 BRA `(.L_x_31) ;  /* 0xfffffffc00ec8947 */ /* 0x002fea000383ffff */
[----:B------:R-:W-:Y:S05]  /*6b50*/  BRA `(.L_x_184) ;  /* 0xffffffb400287947 */ /* 0x000fea000383ffff */
.L_x_164:
[----:B------:R-:W-:Y:S01]  /*6b60*/  BSSY B1, `(.L_x_185) ;  /* 0x0000006000017945 */ /* 0x000fe20003800000 */
[----:B------:R-:W-:-:S07]  /*6b70*/  IMAD.MOV.U32 R15, RZ, RZ, -0x1 ;  /* 0xffffffffff0f7424 */ /* 0x000fce00078e00ff */
[----:B-----5:R-:W-:Y:S05]  /*6b80*/  WARPSYNC.COLLECTIVE R15, `(.L_x_186) ;  /* 0x000000000f0c7348 */ /* 0x020fea0003c00000 */
[----:B------:R-:W-:Y:S02]  /*6b90*/  ELECT P6, UR62, PT ;  /* 0x00000000003e782f */ /* 0x000fe400038c0000 */
[----:B------:R-:W-:Y:S01]  /*6ba0*/  MOV R14, UR62 ;  /* 0x0000003e000e7c02 */ /* 0x000fe20008000f00 */
[----:B-----5:R-:W-:Y:S10]  /*6bb0*/  ENDCOLLECTIVE ;  /* 0x000000000000791b */ /* 0x020ff40003800000 */
.L_x_186:
[----:B------:R-:W-:Y:S05]  /*6bc0*/  BSYNC B1 ;  /* 0x0000000000017941 */ /* 0x000fea0003800000 */
.L_x_185:
[----:B------:R-:W-:Y:S05]  /*6bd0*/  BRA `(.L_x_187) ;  /* 0xfffffff000307947 */ /* 0x000fea000383ffff */
.L_x_167:
[----:B-1----:R1:W2:Y:S02]  /*6be0*/  SYNCS.PHASECHK.TRANS64.TRYWAIT P1, [R11+URZ+0x18], R6 ;  /* 0x000018060b0075a7 */ /* 0x0022a4000802017f */
[----:B--2---:R-:W-:Y:S05]  /*6bf0*/  @!P1 NANOSLEEP.SYNCS 0x989680 ;  /* 0x009896800000995d */ /* 0x004fea0003900000 */
[----:B------:R-:W2:Y:S02]  /*6c00*/  @!P1 SYNCS.PHASECHK.TRANS64 P1, [R11+URZ+0x18], R6 ;  /* 0x000018060b0095a7 */ /* 0x000ea4000802007f */
[----:B--2---:R-:W-:Y:S05]  /*6c10*/  @!P1 BRA `(.L_x_167) ;  /* 0xfffffffc00f09947 */ /* 0x004fea000383ffff */
[----:B------:R-:W-:Y:S05]  /*6c20*/  BRA `(.L_x_188) ;  /* 0xfffffff000647947 */ /* 0x000fea000383ffff */
.L_x_176:
[----:B------:R-:W-:Y:S01]  /*6c30*/  BSSY B0, `(.L_x_189) ;  /* 0x0000006000007945 */ /* 0x000fe20003800000 */
[----:B------:R-:W-:-:S07]  /*6c40*/  IMAD.MOV.U32 R15, RZ, RZ, -0x1 ;  /* 0xffffffffff0f7424 */ /* 0x000fce00078e00ff */
[----:B-----5:R-:W-:Y:S05]  /*6c50*/  WARPSYNC.COLLECTIVE R15, `(.L_x_190) ;  /* 0x000000000f0c7348 */ /* 0x020fea0003c00000 */
[----:B------:R-:W-:Y:S02]  /*6c60*/  ELECT P6, UR62, PT ;  /* 0x00000000003e782f */ /* 0x000fe400038c0000 */
[----:B------:R-:W-:Y:S01]  /*6c70*/  MOV R14, UR62 ;  /* 0x0000003e000e7c02 */ /* 0x000fe20008000f00 */
[----:B-----5:R-:W-:Y:S10]  /*6c80*/  ENDCOLLECTIVE ;  /* 0x000000000000791b */ /* 0x020ff40003800000 */
.L_x_190:
[----:B------:R-:W-:Y:S05]  /*6c90*/  BSYNC B0 ;  /* 0x0000000000007941 */ /* 0x000fea0003800000 */
.L_x_189:
[----:B------:R-:W-:Y:S05]  /*6ca0*/  BRA `(.L_x_191) ;  /* 0xfffffff800c07947 */ /* 0x000fea000383ffff */
.L_x_180:
[----:B0-----:R0:W1:Y:S02]  /*6cb0*/  SYNCS.PHASECHK.TRANS64.TRYWAIT P0, [R7+URZ], R2 ;  /* 0x00000002070075a7 */ /* 0x001064000800017f */
[----:B-1----:R-:W-:Y:S05]  /*6cc0*/  @!P0 NANOSLEEP.SYNCS 0x989680 ;  /* 0x009896800000895d */ /* 0x002fea0003900000 */
[----:B------:R-:W1:Y:S02]  /*6cd0*/  @!P0 SYNCS.PHASECHK.TRANS64 P0, [R7+URZ], R2 ;  /* 0x00000002070085a7 */ /* 0x000e64000800007f */
[----:B-1----:R-:W-:Y:S05]  /*6ce0*/  @!P0 BRA `(.L_x_180) ;  /* 0xfffffffc00f08947 */ /* 0x002fea000383ffff */
[----:B------:R-:W-:Y:S05]  /*6cf0*/  BRA `(.L_x_192) ;  /* 0xfffffffc00007947 */ /* 0x000fea000383ffff */
.L_x_181:
[----:B0-----:R0:W1:Y:S02]  /*6d00*/  SYNCS.PHASECHK.TRANS64.TRYWAIT P0, [R4+URZ], R3 ;  /* 0x00000003040075a7 */ /* 0x001064000800017f */
[----:B-1----:R-:W-:Y:S05]  /*6d10*/  @!P0 NANOSLEEP.SYNCS 0x989680 ;  /* 0x009896800000895d */ /* 0x002fea0003900000 */
[----:B------:R-:W1:Y:S02]  /*6d20*/  @!P0 SYNCS.PHASECHK.TRANS64 P0, [R4+URZ], R3 ;  /* 0x00000003040085a7 */ /* 0x000e64000800007f */
[----:B-1----:R-:W-:Y:S05]  /*6d30*/  @!P0 BRA `(.L_x_181) ;  /* 0xfffffffc00f08947 */ /* 0x002fea000383ffff */
[----:B------:R-:W-:Y:S05]  /*6d40*/  BRA `(.L_x_193) ;  /* 0xfffffffc00087947 */ /* 0x000fea000383ffff */
.L_x_194:
[----:B------:R-:W-:-:S00]  /*6d50*/  BRA `(.L_x_194) ;  /* 0xfffffffc00fc7947 */ /* 0x000fc0000383ffff */
[----:B------:R-:W-:-:S00]  /*6d60*/  NOP ;  /* 0x0000000000007918 */ /* 0x000fc00000000000 */
        /* <DEDUP_REMOVED lines=9> */
.L_x_195:


//--------------------- .nv.global.init           --------------------------
	.section	.nv.global.init,"aw",@progbits
.nv.global.init:
	.type		$str$22,@object
	.size		$str$22,($str$23 - $str$22)
$str$22:
        /*0000*/ 	.byte	0x6b, 0x5f, 0x74, 0x69, 0x6c, 0x65, 0x5f, 0x63, 0x6f, 0x75, 0x6e, 0x74, 0x20, 0x3e, 0x3d, 0x20
        /*0010*/ 	.byte	0x31, 0x00
	.type		$str$23,@object
	.size		$str$23,(__unnamed_1 - $str$23)
$str$23:
        /*0012*/ 	.byte	0x2f, 0x74, 0x6d, 0x70, 0x2f, 0x63, 0x75, 0x74, 0x6c, 0x61, 0x73, 0x73, 0x5f, 0x73, 0x77, 0x65
        /*0022*/ 	.byte	0x65, 0x70, 0x5f, 0x73, 0x72, 0x63, 0x2f, 0x69, 0x6e, 0x63, 0x6c, 0x75, 0x64, 0x65, 0x2f, 0x63
        /*0032*/ 	.byte	0x75, 0x74, 0x6c, 0x61, 0x73, 0x73, 0x2f, 0x67, 0x65, 0x6d, 0x6d, 0x2f, 0x63, 0x6f, 0x6c, 0x6c
        /*0042*/ 	.byte	0x65, 0x63, 0x74, 0x69, 0x76, 0x65, 0x2f, 0x73, 0x6d, 0x39, 0x30, 0x5f, 0x6d, 0x6d, 0x61, 0x5f
        /*0052*/ 	.byte	0x74, 0x6d, 0x61, 0x5f, 0x67, 0x6d, 0x6d, 0x61, 0x5f, 0x73, 0x73, 0x5f, 0x77, 0x61, 0x72, 0x70
        /*0062*/ 	.byte	0x73, 0x70, 0x65, 0x63, 0x69, 0x61, 0x6c, 0x69, 0x7a, 0x65, 0x64, 0x2e, 0x68, 0x70, 0x70, 0x00
	.type		__unnamed_1,@object
	.size		__unnamed_1,(.L_0 - __unnamed_1)
__unnamed_1:
        /*0072*/ 	.byte	0x76, 0x6f, 0x69, 0x64, 0x20, 0x63, 0x75, 0x74, 0x6c, 0x61, 0x73, 0x73, 0x3a, 0x3a, 0x67, 0x65
        /* <DEDUP_REMOVED lines=174> */
        /*0b62*/ 	.byte	0x75, 0x74, 0x65, 0x3a, 0x3a, 0x69, 0x64, 0x65, 0x6e, 0x74, 0x69, 0x74, 0x79, 0x5d, 0x00
.L_0:


//--------------------- .nv.shared._ZN7cutlass13device_kernelINS_4gemm6kernel13GemmUniversalIN4cute5tupleIJiiiiEEENS1_10collective13CollectiveMmaINS1_34MainloopSm90TmaGmmaWarpSpecializedILi3ENS5_IJNS4_1CILi1EEESB_SB_EEENS1_32KernelTmaWarpSpecializedPingpongEEENS5_IJNSA_ILi64EEENSA_ILi128EEENSA_ILi32EEEEEEfNS5_IJlSB_lEEEfSJ_NS4_8TiledMMAINS4_8MMA_AtomIJNS4_4SM904GMMA30MMA_64x128x8_F32TF32TF32_SS_TNILNSN_7ScaleInE1ELSP_1EEEEEENS4_6LayoutISC_NS5_IJNSA_ILi0EEEST_ST_EEEEENS5_IJNS4_10UnderscoreESW_SW_EEEEENS4_13SM90_TMA_LOADENS4_14ComposedLayoutINS4_7SwizzleILi3ELi4ELi3EEENS4_18smem_ptr_flag_bitsILi32EEENSS_INS5_IJNSA_ILi8EEESH_EEENS5_IJSH_SB_EEEEEEEvNS4_8identityESZ_S19_vS1A_EENS_8epilogue10collective6detail29Sm90TmaWarpSpecializedAdapterINS1D_15DefaultEpilogueIfSJ_SJ_NS1C_6thread17LinearCombinationIfLi1EffLNS1H_9ScaleType4KindE0ELNS_15FloatRoundStyleE2EfEENS1_15EpilogueDefaultEEEEEvvEEEEvNT_6ParamsE --------------------------
	.section	.nv.shared._ZN7cutlass13device_kernelINS_4gemm6kernel13GemmUniversalIN4cute5tupleIJiiiiEEENS1_10collective13CollectiveMmaINS1_34MainloopSm90TmaGmmaWarpSpecializedILi3ENS5_IJNS4_1CILi1EEESB_SB_EEENS1_32KernelTmaWarpSpecializedPingpongEEENS5_IJNSA_ILi64EEENSA_ILi128EEENSA_ILi32EEEEEEfNS5_IJlSB_lEEEfSJ_NS4_8TiledMMAINS4_8MMA_AtomIJNS4_4SM904GMMA30MMA_64x128x8_F32TF32TF32_SS_TNILNSN_7ScaleInE1ELSP_1EEEEEENS4_6LayoutISC_NS5_IJNSA_ILi0EEEST_ST_EEEEENS5_IJNS4_10UnderscoreESW_SW_EEEEENS4_13SM90_TMA_LOADENS4_14ComposedLayoutINS4_7SwizzleILi3ELi4ELi3EEENS4_18smem_ptr_flag_bitsILi32EEENSS_INS5_IJNSA_ILi8EEESH_EEENS5_IJSH_SB_EEEEEEEvNS4_8identityESZ_S19_vS1A_EENS_8epilogue10collective6detail29Sm90TmaWarpSpecializedAdapterINS1D_15DefaultEpilogueIfSJ_SJ_NS1C_6thread17LinearCombinationIfLi1EffLNS1H_9ScaleType4KindE0ELNS_15FloatRoundStyleE2EfEENS1_15EpilogueDefaultEEEEEvvEEEEvNT_6ParamsE,"aw",@nobits
	.sectionflags	@""
	.align	16
	.zero		1024


//--------------------- .nv.shared.reserved.0     --------------------------
	.section	.nv.shared.reserved.0,"aw",@nobits
	.weak		__nv_reservedSMEM_offset_0_alias
	.size		__nv_reservedSMEM_offset_0_alias, 0, 0
	.other		__nv_reservedSMEM_offset_0_alias,@"STO_CUDA_RESERVED_SHARED STV_DEFAULT"
__nv_reservedSMEM_offset_0_alias:
	.zero		0


//--------------------- .nv.global                --------------------------
	.section	.nv.global,"aw",@nobits
.nv.global:
	.type		_ZN40_INTERNAL_f3e54b4d_4_k_cu_8494a60a_172294cute1_E,@object
	.size		_ZN40_INTERNAL_f3e54b4d_4_k_cu_8494a60a_172294cute1_E,(_ZN40_INTERNAL_f3e54b4d_4_k_cu_8494a60a_172294cuda3std3__45__cpo6cbeginE - _ZN40_INTERNAL_f3e54b4d_4_k_cu_8494a60a_172294cute1_E)
_ZN40_INTERNAL_f3e54b4d_4_k_cu_8494a60a_172294cute1_E:
	.zero		1
	.type		_ZN40_INTERNAL_f3e54b4d_4_k_cu_8494a60a_172294cuda3std3__45__cpo6cbeginE,@object
	.size		_ZN40_INTERNAL_f3e54b4d_4_k_cu_8494a60a_172294cuda3std3__45__cpo6cbeginE,(_ZN40_INTERNAL_f3e54b4d_4_k_cu_8494a60a_172294cuda3std3__48in_placeE - _ZN40_INTERNAL_f3e54b4d_4_k_cu_8494a60a_172294cuda3std3__45__cpo6cbeginE)
_ZN40_INTERNAL_f3e54b4d_4_k_cu_8494a60a_172294cuda3std3__45__cpo6cbeginE:
	.zero		1
	.type		_ZN40_INTERNAL_f3e54b4d_4_k_cu_8494a60a_172294cuda3std3__48in_placeE,@object
	.size		_ZN40_INTERNAL_f3e54b4d_4_k_cu_8494a60a_172294cuda3std3__48in_placeE,(_ZN40_INTERNAL_f3e54b4d_4_k_cu_8494a60a_172294cuda3std6ranges3__45__cpo9iter_moveE - _ZN40_INTERNAL_f3e54b4d_4_k_cu_8494a60a_172294cuda3std3__48in_placeE)
_ZN40_INTERNAL_f3e54b4d_4_k_cu_8494a60a_172294cuda3std3__48in_placeE:
	.zero		1
	.type		_ZN40_INTERNAL_f3e54b4d_4_k_cu_8494a60a_172294cuda3std6ranges3__45__cpo9iter_moveE,@object
	.size		_ZN40_INTERNAL_f3e54b4d_4_k_cu_8494a60a_172294cuda3std6ranges3__45__cpo9iter_moveE,(_ZN40_INTERNAL_f3e54b4d_4_k_cu_8494a60a_172294cuda3std3__45__cpo5beginE - _ZN40_INTERNAL_f3e54b4d_4_k_cu_8494a60a_172294cuda3std6ranges3__45__cpo9iter_moveE)
_ZN40_INTERNAL_f3e54b4d_4_k_cu_8494a60a_172294cuda3std6ranges3__45__cpo9iter_moveE:
	.zero		1
	.type		_ZN40_INTERNAL_f3e54b4d_4_k_cu_8494a60a_172294cuda3std3__45__cpo5beginE,@object
	.size		_ZN40_INTERNAL_f3e54b4d_4_k_cu_8494a60a_172294cuda3std3__45__cpo5beginE,(_ZN40_INTERNAL_f3e54b4d_4_k_cu_8494a60a_172294cuda3std3__442_GLOBAL__N__f3e54b4d_4_k_cu_8494a60a_172296ignoreE - _ZN40_INTERNAL_f3e54b4d_4_k_cu_8494a60a_172294cuda3std3__45__cpo5beginE)
_ZN40_INTERNAL_f3e54b4d_4_k_cu_8494a60a_172294cuda3std3__45__cpo5beginE:
	.zero		1
	.type		_ZN40_INTERNAL_f3e54b4d_4_k_cu_8494a60a_172294cuda3std3__442_GLOBAL__N__f3e54b4d_4_k_cu_8494a60a_172296ignoreE,@object
	.size		_ZN40_INTERNAL_f3e54b4d_4_k_cu_8494a60a_172294cuda3std3__442_GLOBAL__N__f3e54b4d_4_k_cu_8494a60a_172296ignoreE,(_ZN40_INTERNAL_f3e54b4d_4_k_cu_8494a60a_172294cute7productE - _ZN40_INTERNAL_f3e54b4d_4_k_cu_8494a60a_172294cuda3std3__442_GLOBAL__N__f3e54b4d_4_k_cu_8494a60a_172296ignoreE)
_ZN40_INTERNAL_f3e54b4d_4_k_cu_8494a60a_172294cuda3std3__442_GLOBAL__N__f3e54b4d_4_k_cu_8494a60a_172296ignoreE:
	.zero		1
	.type		_ZN40_INTERNAL_f3e54b4d_4_k_cu_8494a60a_172294cute7productE,@object
	.size		_ZN40_INTERNAL_f3e54b4d_4_k_cu_8494a60a_172294cute7productE,(_ZN40_INTERNAL_f3e54b4d_4_k_cu_8494a60a_172294cuda3std3__45__cpo3endE - _ZN40_INTERNAL_f3e54b4d_4_k_cu_8494a60a_172294cute7productE)
_ZN40_INTERNAL_f3e54b4d_4_k_cu_8494a60a_172294cute7productE:
	.zero		1
	.type		_ZN40_INTERNAL_f3e54b4d_4_k_cu_8494a60a_172294cuda3std3__45__cpo3endE,@object
	.size		_ZN40_INTERNAL_f3e54b4d_4_k_cu_8494a60a_172294cuda3std3__45__cpo3endE,(_ZN40_INTERNAL_f3e54b4d_4_k_cu_8494a60a_172294cuda3std3__419piecewise_constructE - _ZN40_INTERNAL_f3e54b4d_4_k_cu_8494a60a_172294cuda3std3__45__cpo3endE)
_ZN40_INTERNAL_f3e54b4d_4_k_cu_8494a60a_172294cuda3std3__45__cpo3endE:
	.zero		1
	.type		_ZN40_INTERNAL_f3e54b4d_4_k_cu_8494a60a_172294cuda3std3__419piecewise_constructE,@object
	.size		_ZN40_INTERNAL_f3e54b4d_4_k_cu_8494a60a_172294cuda3std3__419piecewise_constructE,(_ZN40_INTERNAL_f3e54b4d_4_k_cu_8494a60a_172294cuda3std3__45__cpo4cendE - _ZN40_INTERNAL_f3e54b4d_4_k_cu_8494a60a_172294cuda3std3__419piecewise_constructE)
_ZN40_INTERNAL_f3e54b4d_4_k_cu_8494a60a_172294cuda3std3__419piecewise_constructE:
	.zero		1
	.type		_ZN40_INTERNAL_f3e54b4d_4_k_cu_8494a60a_172294cuda3std3__45__cpo4cendE,@object
	.size		_ZN40_INTERNAL_f3e54b4d_4_k_cu_8494a60a_172294cuda3std3__45__cpo4cendE,(_ZN40_INTERNAL_f3e54b4d_4_k_cu_8494a60a_172294cuda3std6ranges3__45__cpo4swapE - _ZN40_INTERNAL_f3e54b4d_4_k_cu_8494a60a_172294cuda3std3__45__cpo4cendE)
_ZN40_INTERNAL_f3e54b4d_4_k_cu_8494a60a_172294cuda3std3__45__cpo4cendE:
	.zero		1
	.type		_ZN40_INTERNAL_f3e54b4d_4_k_cu_8494a60a_172294cuda3std6ranges3__45__cpo4swapE,@object
	.size		_ZN40_INTERNAL_f3e54b4d_4_k_cu_8494a60a_172294cuda3std6ranges3__45__cpo4swapE,(.L_8 - _ZN40_INTERNAL_f3e54b4d_4_k_cu_8494a60a_172294cuda3std6ranges3__45__cpo4swapE)
_ZN40_INTERNAL_f3e54b4d_4_k_cu_8494a60a_172294cuda3std6ranges3__45__cpo4swapE:
	.zero		1
.L_8:


//--------------------- .nv.constant0._ZN7cutlass13device_kernelINS_4gemm6kernel13GemmUniversalIN4cute5tupleIJiiiiEEENS1_10collective13CollectiveMmaINS1_34MainloopSm90TmaGmmaWarpSpecializedILi3ENS5_IJNS4_1CILi1EEESB_SB_EEENS1_32KernelTmaWarpSpecializedPingpongEEENS5_IJNSA_ILi64EEENSA_ILi128EEENSA_ILi32EEEEEEfNS5_IJlSB_lEEEfSJ_NS4_8TiledMMAINS4_8MMA_AtomIJNS4_4SM904GMMA30MMA_64x128x8_F32TF32TF32_SS_TNILNSN_7ScaleInE1ELSP_1EEEEEENS4_6LayoutISC_NS5_IJNSA_ILi0EEEST_ST_EEEEENS5_IJNS4_10UnderscoreESW_SW_EEEEENS4_13SM90_TMA_LOADENS4_14ComposedLayoutINS4_7SwizzleILi3ELi4ELi3EEENS4_18smem_ptr_flag_bitsILi32EEENSS_INS5_IJNSA_ILi8EEESH_EEENS5_IJSH_SB_EEEEEEEvNS4_8identityESZ_S19_vS1A_EENS_8epilogue10collective6detail29Sm90TmaWarpSpecializedAdapterINS1D_15DefaultEpilogueIfSJ_SJ_NS1C_6thread17LinearCombinationIfLi1EffLNS1H_9ScaleType4KindE0ELNS_15FloatRoundStyleE2EfEENS1_15EpilogueDefaultEEEEEvvEEEEvNT_6ParamsE --------------------------
	.section	.nv.constant0._ZN7cutlass13device_kernelINS_4gemm6kernel13GemmUniversalIN4cute5tupleIJiiiiEEENS1_10collective13CollectiveMmaINS1_34MainloopSm90TmaGmmaWarpSpecializedILi3ENS5_IJNS4_1CILi1EEESB_SB_EEENS1_32KernelTmaWarpSpecializedPingpongEEENS5_IJNSA_ILi64EEENSA_ILi128EEENSA_ILi32EEEEEEfNS5_IJlSB_lEEEfSJ_NS4_8TiledMMAINS4_8MMA_AtomIJNS4_4SM904GMMA30MMA_64x128x8_F32TF32TF32_SS_TNILNSN_7ScaleInE1ELSP_1EEEEEENS4_6LayoutISC_NS5_IJNSA_ILi0EEEST_ST_EEEEENS5_IJNS4_10UnderscoreESW_SW_EEEEENS4_13SM90_TMA_LOADENS4_14ComposedLayoutINS4_7SwizzleILi3ELi4ELi3EEENS4_18smem_ptr_flag_bitsILi32EEENSS_INS5_IJNSA_ILi8EEESH_EEENS5_IJSH_SB_EEEEEEEvNS4_8identityESZ_S19_vS1A_EENS_8epilogue10collective6detail29Sm90TmaWarpSpecializedAdapterINS1D_15DefaultEpilogueIfSJ_SJ_NS1C_6thread17LinearCombinationIfLi1EffLNS1H_9ScaleType4KindE0ELNS_15FloatRoundStyleE2EfEENS1_15EpilogueDefaultEEEEEvvEEEEvNT_6ParamsE,"a",@progbits
	.sectionflags	@""
	.align	4
.nv.constant0._ZN7cutlass13device_kernelINS_4gemm6kernel13GemmUniversalIN4cute5tupleIJiiiiEEENS1_10collective13CollectiveMmaINS1_34MainloopSm90TmaGmmaWarpSpecializedILi3ENS5_IJNS4_1CILi1EEESB_SB_EEENS1_32KernelTmaWarpSpecializedPingpongEEENS5_IJNSA_ILi64EEENSA_ILi128EEENSA_ILi32EEEEEEfNS5_IJlSB_lEEEfSJ_NS4_8TiledMMAINS4_8MMA_AtomIJNS4_4SM904GMMA30MMA_64x128x8_F32TF32TF32_SS_TNILNSN_7ScaleInE1ELSP_1EEEEEENS4_6LayoutISC_NS5_IJNSA_ILi0EEEST_ST_EEEEENS5_IJNS4_10UnderscoreESW_SW_EEEEENS4_13SM90_TMA_LOADENS4_14ComposedLayoutINS4_7SwizzleILi3ELi4ELi3EEENS4_18smem_ptr_flag_bitsILi32EEENSS_INS5_IJNSA_ILi8EEESH_EEENS5_IJSH_SB_EEEEEEEvNS4_8identityESZ_S19_vS1A_EENS_8epilogue10collective6detail29Sm90TmaWarpSpecializedAdapterINS1D_15DefaultEpilogueIfSJ_SJ_NS1C_6thread17LinearCombinationIfLi1EffLNS1H_9ScaleType4KindE0ELNS_15FloatRoundStyleE2EfEENS1_15EpilogueDefaultEEEEEvvEEEEvNT_6ParamsE:
	.zero		1664


//--------------------- SYMBOLS --------------------------

	.type		.nv.reservedSmem.offset0,@object
	.size		.nv.reservedSmem.offset0,0x4
	.type		__assertfail,@function
